	.target	sm_90a

	.elftype	@"ET_EXEC"


//--------------------- .note.nv.tkinfo           --------------------------
	.section	.note.nv.tkinfo,"",@"SHT_NOTE"
	.sectionflags	@"SHF_NOTE_NV_TKINFO"
	.tkinfo
        /*0018*/ 	.word	0x00000002
        /*0030*/ 	.string	""
        /*0030*/ 	.string	"ptxas"
        /*0030*/ 	.string	"Cuda compilation tools, release 13.0, V13.0.88"
        /*0030*/ 	.string	"Build cuda_13.0.r13.0/compiler.36424714_0"
        /*0030*/ 	.string	"-arch sm_90a -m 64 "



//--------------------- .note.nv.cuinfo           --------------------------
	.section	.note.nv.cuinfo,"",@"SHT_NOTE"
	.sectionflags	@"SHF_NOTE_NV_CUINFO"
        /*0018*/ 	.short	0x0002
        /*001a*/ 	.short	0x005a
        /*001c*/ 	.short	0x0082
	.zero		2


//--------------------- .nv.info                  --------------------------
	.section	.nv.info,"",@"SHT_CUDA_INFO"
	.align	4


	//----- nvinfo : EIATTR_REGCOUNT
	.align		4
        /*0000*/ 	.byte	0x04, 0x2f
        /*0002*/ 	.short	(.L_15 - .L_14)
	.align		4
.L_14:
        /*0004*/ 	.word	index@(_ZN7cutlass13device_kernelINS_4gemm6kernel13GemmUniversalIN4cute5tupleIJiiiiEEENS1_10collective13CollectiveMmaINS1_34MainloopSm90TmaGmmaWarpSpecializedILi4ENS5_IJNS4_1CILi2EEENSA_ILi1EEESC_EEENS1_35KernelTmaWarpSpecializedCooperativeEEENS5_IJNSA_ILi128EEENSA_ILi64EEESG_EEENS_6half_tENS5_IJlSC_lEEESJ_SK_NS4_8TiledMMAINS4_8MMA_AtomIJNS4_4SM904GMMA25MMA_64x64x16_F32F16F16_SSILNSO_5MajorE0ELSQ_0ELNSO_7ScaleInE1ELSR_1EEEEEENS4_6LayoutISD_NS5_IJSC_NSA_ILi0EEESV_EEEEENS5_IJNS4_10UnderscoreESY_SY_EEEEENS4_13SM90_TMA_LOADENS4_14ComposedLayoutINS4_7SwizzleILi3ELi4ELi3EEENS4_18smem_ptr_flag_bitsILi16EEENSU_INS5_IJNSA_ILi8EEESH_EEENS5_IJSH_SC_EEEEEEEvNS4_8identityENS4_23SM90_TMA_LOAD_MULTICASTES1B_vS1C_EENS_8epilogue10collective6detail29Sm90TmaWarpSpecializedAdapterINS1G_15DefaultEpilogueISJ_SK_SK_NS1F_6thread17LinearCombinationISJ_Li1EffLNS1K_9ScaleType4KindE0ELNS_15FloatRoundStyleE2ESJ_EENS1_15EpilogueDefaultEEEEEvvEEEEvNT_6ParamsE)
        /*0008*/ 	.word	0x000000a8


	//----- nvinfo : EIATTR_FRAME_SIZE
	.align		4
.L_15:
        /*000c*/ 	.byte	0x04, 0x11
        /*000e*/ 	.short	(.L_17 - .L_16)
	.align		4
.L_16:
        /*0010*/ 	.word	index@(_ZN7cutlass13device_kernelINS_4gemm6kernel13GemmUniversalIN4cute5tupleIJiiiiEEENS1_10collective13CollectiveMmaINS1_34MainloopSm90TmaGmmaWarpSpecializedILi4ENS5_IJNS4_1CILi2EEENSA_ILi1EEESC_EEENS1_35KernelTmaWarpSpecializedCooperativeEEENS5_IJNSA_ILi128EEENSA_ILi64EEESG_EEENS_6half_tENS5_IJlSC_lEEESJ_SK_NS4_8TiledMMAINS4_8MMA_AtomIJNS4_4SM904GMMA25MMA_64x64x16_F32F16F16_SSILNSO_5MajorE0ELSQ_0ELNSO_7ScaleInE1ELSR_1EEEEEENS4_6LayoutISD_NS5_IJSC_NSA_ILi0EEESV_EEEEENS5_IJNS4_10UnderscoreESY_SY_EEEEENS4_13SM90_TMA_LOADENS4_14ComposedLayoutINS4_7SwizzleILi3ELi4ELi3EEENS4_18smem_ptr_flag_bitsILi16EEENSU_INS5_IJNSA_ILi8EEESH_EEENS5_IJSH_SC_EEEEEEEvNS4_8identityENS4_23SM90_TMA_LOAD_MULTICASTES1B_vS1C_EENS_8epilogue10collective6detail29Sm90TmaWarpSpecializedAdapterINS1G_15DefaultEpilogueISJ_SK_SK_NS1F_6thread17LinearCombinationISJ_Li1EffLNS1K_9ScaleType4KindE0ELNS_15FloatRoundStyleE2ESJ_EENS1_15EpilogueDefaultEEEEEvvEEEEvNT_6ParamsE)
        /*0014*/ 	.word	0x00000000


	//----- nvinfo : EIATTR_MIN_STACK_SIZE
	.align		4
.L_17:
        /*0018*/ 	.byte	0x04, 0x12
        /*001a*/ 	.short	(.L_19 - .L_18)
	.align		4
.L_18:
        /*001c*/ 	.word	index@(_ZN7cutlass13device_kernelINS_4gemm6kernel13GemmUniversalIN4cute5tupleIJiiiiEEENS1_10collective13CollectiveMmaINS1_34MainloopSm90TmaGmmaWarpSpecializedILi4ENS5_IJNS4_1CILi2EEENSA_ILi1EEESC_EEENS1_35KernelTmaWarpSpecializedCooperativeEEENS5_IJNSA_ILi128EEENSA_ILi64EEESG_EEENS_6half_tENS5_IJlSC_lEEESJ_SK_NS4_8TiledMMAINS4_8MMA_AtomIJNS4_4SM904GMMA25MMA_64x64x16_F32F16F16_SSILNSO_5MajorE0ELSQ_0ELNSO_7ScaleInE1ELSR_1EEEEEENS4_6LayoutISD_NS5_IJSC_NSA_ILi0EEESV_EEEEENS5_IJNS4_10UnderscoreESY_SY_EEEEENS4_13SM90_TMA_LOADENS4_14ComposedLayoutINS4_7SwizzleILi3ELi4ELi3EEENS4_18smem_ptr_flag_bitsILi16EEENSU_INS5_IJNSA_ILi8EEESH_EEENS5_IJSH_SC_EEEEEEEvNS4_8identityENS4_23SM90_TMA_LOAD_MULTICASTES1B_vS1C_EENS_8epilogue10collective6detail29Sm90TmaWarpSpecializedAdapterINS1G_15DefaultEpilogueISJ_SK_SK_NS1F_6thread17LinearCombinationISJ_Li1EffLNS1K_9ScaleType4KindE0ELNS_15FloatRoundStyleE2ESJ_EENS1_15EpilogueDefaultEEEEEvvEEEEvNT_6ParamsE)
        /*0020*/ 	.word	0x00000000
.L_19:


//--------------------- .nv.compat                --------------------------
	.section	.nv.compat,"",@"SHT_CUDA_COMPAT_INFO"
	.align	4
        /*0000*/ 	.byte	0x02, 0x09, 0x01, 0x00, 0x02, 0x02, 0x04, 0x00, 0x02, 0x05, 0x05, 0x00, 0x03, 0x07, 0x01, 0x01
        /*0010*/ 	.byte	0x02, 0x03, 0x01, 0x00, 0x02, 0x06, 0x01, 0x00, 0x04, 0x0b, 0x08, 0x00, 0x00, 0x00, 0x00, 0x00
        /*0020*/ 	.byte	0x00, 0x00, 0x00, 0x00


//--------------------- .nv.info._ZN7cutlass13device_kernelINS_4gemm6kernel13GemmUniversalIN4cute5tupleIJiiiiEEENS1_10collective13CollectiveMmaINS1_34MainloopSm90TmaGmmaWarpSpecializedILi4ENS5_IJNS4_1CILi2EEENSA_ILi1EEESC_EEENS1_35KernelTmaWarpSpecializedCooperativeEEENS5_IJNSA_ILi128EEENSA_ILi64EEESG_EEENS_6half_tENS5_IJlSC_lEEESJ_SK_NS4_8TiledMMAINS4_8MMA_AtomIJNS4_4SM904GMMA25MMA_64x64x16_F32F16F16_SSILNSO_5MajorE0ELSQ_0ELNSO_7ScaleInE1ELSR_1EEEEEENS4_6LayoutISD_NS5_IJSC_NSA_ILi0EEESV_EEEEENS5_IJNS4_10UnderscoreESY_SY_EEEEENS4_13SM90_TMA_LOADENS4_14ComposedLayoutINS4_7SwizzleILi3ELi4ELi3EEENS4_18smem_ptr_flag_bitsILi16EEENSU_INS5_IJNSA_ILi8EEESH_EEENS5_IJSH_SC_EEEEEEEvNS4_8identityENS4_23SM90_TMA_LOAD_MULTICASTES1B_vS1C_EENS_8epilogue10collective6detail29Sm90TmaWarpSpecializedAdapterINS1G_15DefaultEpilogueISJ_SK_SK_NS1F_6thread17LinearCombinationISJ_Li1EffLNS1K_9ScaleType4KindE0ELNS_15FloatRoundStyleE2ESJ_EENS1_15EpilogueDefaultEEEEEvvEEEEvNT_6ParamsE --------------------------
	.section	.nv.info._ZN7cutlass13device_kernelINS_4gemm6kernel13GemmUniversalIN4cute5tupleIJiiiiEEENS1_10collective13CollectiveMmaINS1_34MainloopSm90TmaGmmaWarpSpecializedILi4ENS5_IJNS4_1CILi2EEENSA_ILi1EEESC_EEENS1_35KernelTmaWarpSpecializedCooperativeEEENS5_IJNSA_ILi128EEENSA_ILi64EEESG_EEENS_6half_tENS5_IJlSC_lEEESJ_SK_NS4_8TiledMMAINS4_8MMA_AtomIJNS4_4SM904GMMA25MMA_64x64x16_F32F16F16_SSILNSO_5MajorE0ELSQ_0ELNSO_7ScaleInE1ELSR_1EEEEEENS4_6LayoutISD_NS5_IJSC_NSA_ILi0EEESV_EEEEENS5_IJNS4_10UnderscoreESY_SY_EEEEENS4_13SM90_TMA_LOADENS4_14ComposedLayoutINS4_7SwizzleILi3ELi4ELi3EEENS4_18smem_ptr_flag_bitsILi16EEENSU_INS5_IJNSA_ILi8EEESH_EEENS5_IJSH_SC_EEEEEEEvNS4_8identityENS4_23SM90_TMA_LOAD_MULTICASTES1B_vS1C_EENS_8epilogue10collective6detail29Sm90TmaWarpSpecializedAdapterINS1G_15DefaultEpilogueISJ_SK_SK_NS1F_6thread17LinearCombinationISJ_Li1EffLNS1K_9ScaleType4KindE0ELNS_15FloatRoundStyleE2ESJ_EENS1_15EpilogueDefaultEEEEEvvEEEEvNT_6ParamsE,"",@"SHT_CUDA_INFO"
	.sectionflags	@""
	.align	4


	//----- nvinfo : EIATTR_CUDA_API_VERSION
	.align		4
        /*0000*/ 	.byte	0x04, 0x37
        /*0002*/ 	.short	(.L_21 - .L_20)
.L_20:
        /*0004*/ 	.word	0x00000082


	//----- nvinfo : EIATTR_KPARAM_INFO
	.align		4
.L_21:
        /*0008*/ 	.byte	0x04, 0x17
        /*000a*/ 	.short	(.L_23 - .L_22)
.L_22:
        /*000c*/ 	.word	0x00000000
        /*0010*/ 	.short	0x0000
        /*0012*/ 	.short	0x0070
        /*0014*/ 	.byte	0x00, 0xf0, 0x01, 0x10


	//----- nvinfo : EIATTR_SPARSE_MMA_MASK
	.align		4
.L_23:
        /*0018*/ 	.byte	0x03, 0x50
        /*001a*/ 	.short	0x0000


	//----- nvinfo : EIATTR_MAXREG_COUNT
	.align		4
        /*001c*/ 	.byte	0x03, 0x1b
        /*001e*/ 	.short	0x00a8


	//----- nvinfo : EIATTR_NUM_BARRIERS
	.align		4
        /*0020*/ 	.byte	0x02, 0x4c
        /*0022*/ 	.byte	0x01
	.zero		1


	//----- nvinfo : EIATTR_EXTERNS
	.align		4
        /*0024*/ 	.byte	0x04, 0x0f
        /*0026*/ 	.short	(.L_25 - .L_24)


	//   ....[0]....
	.align		4
.L_24:
        /*0028*/ 	.word	index@(__assertfail)


	//----- nvinfo : EIATTR_MERCURY_ISA_VERSION
	.align		4
.L_25:
        /*002c*/ 	.byte	0x03, 0x5f
        /*002e*/ 	.short	0x0101


	//----- nvinfo : EIATTR_INT_WARP_WIDE_INSTR_OFFSETS
	.align		4
        /*0030*/ 	.byte	0x04, 0x31
        /*0032*/ 	.short	(.L_27 - .L_26)


	//   ....[0]....
.L_26:
        /*0034*/ 	.word	0x00000490


	//   ....[1]....
        /*0038*/ 	.word	0x000004c0


	//   ....[2]....
        /*003c*/ 	.word	0x00000680


	//   ....[3]....
        /*0040*/ 	.word	0x00002280


	//----- nvinfo : EIATTR_COOP_GROUP_MASK_REGIDS
	.align		4
.L_27:
        /*0044*/ 	.byte	0x04, 0x29
        /*0046*/ 	.short	(.L_29 - .L_28)


	//   ....[0]....
.L_28:
        /*0048*/ 	.word	0xffffffff


	//   ....[1]....
        /*004c*/ 	.word	0xffffffff


	//   ....[2]....
        /*0050*/ 	.word	0xffffffff


	//   ....[3]....
        /*0054*/ 	.word	0xffffffff


	//   ....[4]....
        /*0058*/ 	.word	0xffffffff


	//   ....[5]....
        /*005c*/ 	.word	0xffffffff


	//----- nvinfo : EIATTR_COOP_GROUP_INSTR_OFFSETS
	.align		4
.L_29:
        /*0060*/ 	.byte	0x04, 0x28
        /*0062*/ 	.short	(.L_31 - .L_30)


	//   ....[0]....
.L_30:
        /*0064*/ 	.word	0x00000060


	//   ....[1]....
        /*0068*/ 	.word	0x00000070


	//   ....[2]....
        /*006c*/ 	.word	0x00000130


	//   ....[3]....
        /*0070*/ 	.word	0x000002d0


	//   ....[4]....
        /*0074*/ 	.word	0x00000800


	//   ....[5]....
        /*0078*/ 	.word	0x00001480


	//----- nvinfo : EIATTR_REG_RECONFIG
	.align		4
.L_31:
        /*007c*/ 	.byte	0x01, 0x54
	.zero		2


	//----- nvinfo : EIATTR_SYSCALL_OFFSETS
	.align		4
        /*0080*/ 	.byte	0x04, 0x46
        /*0082*/ 	.short	(.L_33 - .L_32)


	//   ....[0]....
.L_32:
        /*0084*/ 	.word	0x00001670


	//----- nvinfo : EIATTR_MBARRIER_INSTR_OFFSETS
	.align		4
.L_33:
        /*0088*/ 	.byte	0x04, 0x39
        /*008a*/ 	.short	(.L_35 - .L_34)


	//   ....[0]....
.L_34:
        /*008c*/ 	.word	0x00000230
        /*0090*/ 	.word	0x000000ff
        /*0094*/ 	.word	0x00000000
        /*0098*/ 	.short	0x0100
        /*009a*/ 	.byte	0x08
	.zero		1


	//   ....[1]....
        /*009c*/ 	.word	0x00000240
        /*00a0*/ 	.word	0x000000ff
        /*00a4*/ 	.word	0x00000020
        /*00a8*/ 	.short	0x0100
        /*00aa*/ 	.byte	0x08
	.zero		1


	//   ....[2]....
        /*00ac*/ 	.word	0x00000250
        /*00b0*/ 	.word	0x000000ff
        /*00b4*/ 	.word	0x00000008
        /*00b8*/ 	.short	0x0100
        /*00ba*/ 	.byte	0x08
	.zero		1


	//   ....[3]....
        /*00bc*/ 	.word	0x00000260
        /*00c0*/ 	.word	0x000000ff
        /*00c4*/ 	.word	0x00000028
        /*00c8*/ 	.short	0x0100
        /*00ca*/ 	.byte	0x08
	.zero		1


	//   ....[4]....
        /*00cc*/ 	.word	0x00000270
        /*00d0*/ 	.word	0x000000ff
        /*00d4*/ 	.word	0x00000010
        /*00d8*/ 	.short	0x0100
        /*00da*/ 	.byte	0x08
	.zero		1


	//   ....[5]....
        /*00dc*/ 	.word	0x00000280
        /*00e0*/ 	.word	0x000000ff
        /*00e4*/ 	.word	0x00000030
        /*00e8*/ 	.short	0x0100
        /*00ea*/ 	.byte	0x08
	.zero		1


	//   ....[6]....
        /*00ec*/ 	.word	0x00000290
        /*00f0*/ 	.word	0x000000ff
        /*00f4*/ 	.word	0x00000018
        /*00f8*/ 	.short	0x0100
        /*00fa*/ 	.byte	0x08
	.zero		1


	//   ....[7]....
        /*00fc*/ 	.word	0x000002a0
        /*0100*/ 	.word	0x000000ff
        /*0104*/ 	.word	0x00000038
        /*0108*/ 	.short	0x0100
        /*010a*/ 	.byte	0x08
	.zero		1


	//   ....[8]....
        /*010c*/ 	.word	0x00000720
        /*0110*/ 	.word	0x000000ff
        /*0114*/ 	.word	0x00000050
        /*0118*/ 	.short	0x0100
        /*011a*/ 	.byte	0x06
	.zero		1


	//   ....[9]....
        /*011c*/ 	.word	0x000007a0
        /*0120*/ 	.word	0x000000ff
        /*0124*/ 	.word	0x00000058
        /*0128*/ 	.short	0x0100
        /*012a*/ 	.byte	0x06
	.zero		1


	//   ....[10]....
        /*012c*/ 	.word	0x00001730
        /*0130*/ 	.word	0x00000003
        /*0134*/ 	.word	0x00000000
        /*0138*/ 	.short	0x010a
        /*013a*/ 	.byte	0x3f
	.zero		1


	//   ....[11]....
        /*013c*/ 	.word	0x00001790
        /*0140*/ 	.word	0x00000003
        /*0144*/ 	.word	0x00000000
        /*0148*/ 	.short	0x010a
        /*014a*/ 	.byte	0x3f
	.zero		1


	//   ....[12]....
        /*014c*/ 	.word	0x00001cd0
        /*0150*/ 	.word	0x00000005
        /*0154*/ 	.word	0x00000000
        /*0158*/ 	.short	0x010a
        /*015a*/ 	.byte	0x3f
	.zero		1


	//   ....[13]....
        /*015c*/ 	.word	0x00001d10
        /*0160*/ 	.word	0x00000005
        /*0164*/ 	.word	0x00000000
        /*0168*/ 	.short	0x010a
        /*016a*/ 	.byte	0x3f
	.zero		1


	//   ....[14]....
        /*016c*/ 	.word	0x00002130
        /*0170*/ 	.word	0x00000004
        /*0174*/ 	.word	0x00000000
        /*0178*/ 	.short	0x0101
        /*017a*/ 	.byte	0x3f
	.zero		1


	//   ....[15]....
        /*017c*/ 	.word	0x000022f0
        /*0180*/ 	.word	0x00000000
        /*0184*/ 	.word	0x00000000
        /*0188*/ 	.short	0x0101
        /*018a*/ 	.byte	0x3f
	.zero		1


	//   ....[16]....
        /*018c*/ 	.word	0x00005610
        /*0190*/ 	.word	0x00000017
        /*0194*/ 	.word	0x00000020
        /*0198*/ 	.short	0x010a
        /*019a*/ 	.byte	0x3f
	.zero		1


	//   ....[17]....
        /*019c*/ 	.word	0x00005a90
        /*01a0*/ 	.word	0x00000005
        /*01a4*/ 	.word	0x00000058
        /*01a8*/ 	.short	0x0101
        /*01aa*/ 	.byte	0x3f
	.zero		1


	//   ....[18]....
        /*01ac*/ 	.word	0x000061b0
        /*01b0*/ 	.word	0x00000007
        /*01b4*/ 	.word	0x00000000
        /*01b8*/ 	.short	0x010a
        /*01ba*/ 	.byte	0x3f
	.zero		1


	//   ....[19]....
        /*01bc*/ 	.word	0x00006230
        /*01c0*/ 	.word	0x00000006
        /*01c4*/ 	.word	0x00000000
        /*01c8*/ 	.short	0x010a
        /*01ca*/ 	.byte	0x3f
	.zero		1


	//   ....[20]....
        /*01cc*/ 	.word	0x000062c0
        /*01d0*/ 	.word	0x00000007
        /*01d4*/ 	.word	0x00000000
        /*01d8*/ 	.short	0x010a
        /*01da*/ 	.byte	0x3f
	.zero		1


	//   ....[21]....
        /*01dc*/ 	.word	0x00006350
        /*01e0*/ 	.word	0x00000005
        /*01e4*/ 	.word	0x00000000
        /*01e8*/ 	.short	0x010a
        /*01ea*/ 	.byte	0x3f
	.zero		1


	//   ....[22]....
        /*01ec*/ 	.word	0x000063b0
        /*01f0*/ 	.word	0x00000003
        /*01f4*/ 	.word	0x00000000
        /*01f8*/ 	.short	0x010a
        /*01fa*/ 	.byte	0x3f
	.zero		1


	//   ....[23]....
        /*01fc*/ 	.word	0x00006400
        /*0200*/ 	.word	0x00000005
        /*0204*/ 	.word	0x00000000
        /*0208*/ 	.short	0x010a
        /*020a*/ 	.byte	0x3f
	.zero		1


	//   ....[24]....
        /*020c*/ 	.word	0x000064d0
        /*0210*/ 	.word	0x00000017
        /*0214*/ 	.word	0x00000020
        /*0218*/ 	.short	0x010a
        /*021a*/ 	.byte	0x3f
	.zero		1


	//   ....[25]....
        /*021c*/ 	.word	0x000065a0
        /*0220*/ 	.word	0x00000007
        /*0224*/ 	.word	0x00000000
        /*0228*/ 	.short	0x010a
        /*022a*/ 	.byte	0x3f
	.zero		1


	//   ....[26]....
        /*022c*/ 	.word	0x000065f0
        /*0230*/ 	.word	0x00000006
        /*0234*/ 	.word	0x00000000
        /*0238*/ 	.short	0x010a
        /*023a*/ 	.byte	0x3f
	.zero		1


	//   ....[27]....
        /*023c*/ 	.word	0x00006640
        /*0240*/ 	.word	0x00000007
        /*0244*/ 	.word	0x00000000
        /*0248*/ 	.short	0x010a
        /*024a*/ 	.byte	0x3f
	.zero		1


	//----- nvinfo : EIATTR_NUM_MBARRIERS
	.align		4
.L_35:
        /*024c*/ 	.byte	0x03, 0x38
        /*024e*/ 	.short	0x000a


	//----- nvinfo : EIATTR_EXIT_INSTR_OFFSETS
	.align		4
        /*0250*/ 	.byte	0x04, 0x1c
        /*0252*/ 	.short	(.L_37 - .L_36)


	//   ....[0]....
.L_36:
        /*0254*/ 	.word	0x000009d0


	//   ....[1]....
        /*0258*/ 	.word	0x000011e0


	//   ....[2]....
        /*025c*/ 	.word	0x00004d90


	//   ....[3]....
        /*0260*/ 	.word	0x000052f0


	//   ....[4]....
        /*0264*/ 	.word	0x000063a0


	//----- nvinfo : EIATTR_MAX_THREADS
	.align		4
.L_37:
        /*0268*/ 	.byte	0x04, 0x05
        /*026a*/ 	.short	(.L_39 - .L_38)
.L_38:
        /*026c*/ 	.word	0x00000180
        /*0270*/ 	.word	0x00000001
        /*0274*/ 	.word	0x00000001


	//----- nvinfo : EIATTR_CRS_STACK_SIZE
	.align		4
.L_39:
        /*0278*/ 	.byte	0x04, 0x1e
        /*027a*/ 	.short	(.L_41 - .L_40)
.L_40:
        /*027c*/ 	.word	0x00000000


	//----- nvinfo : EIATTR_CBANK_PARAM_SIZE
	.align		4
.L_41:
        /*0280*/ 	.byte	0x03, 0x19
        /*0282*/ 	.short	0x0470


	//----- nvinfo : EIATTR_PARAM_CBANK
	.align		4
        /*0284*/ 	.byte	0x04, 0x0a
        /*0286*/ 	.short	(.L_43 - .L_42)
	.align		4
.L_42:
        /*0288*/ 	.word	index@(.nv.constant0._ZN7cutlass13device_kernelINS_4gemm6kernel13GemmUniversalIN4cute5tupleIJiiiiEEENS1_10collective13CollectiveMmaINS1_34MainloopSm90TmaGmmaWarpSpecializedILi4ENS5_IJNS4_1CILi2EEENSA_ILi1EEESC_EEENS1_35KernelTmaWarpSpecializedCooperativeEEENS5_IJNSA_ILi128EEENSA_ILi64EEESG_EEENS_6half_tENS5_IJlSC_lEEESJ_SK_NS4_8TiledMMAINS4_8MMA_AtomIJNS4_4SM904GMMA25MMA_64x64x16_F32F16F16_SSILNSO_5MajorE0ELSQ_0ELNSO_7ScaleInE1ELSR_1EEEEEENS4_6LayoutISD_NS5_IJSC_NSA_ILi0EEESV_EEEEENS5_IJNS4_10UnderscoreESY_SY_EEEEENS4_13SM90_TMA_LOADENS4_14ComposedLayoutINS4_7SwizzleILi3ELi4ELi3EEENS4_18smem_ptr_flag_bitsILi16EEENSU_INS5_IJNSA_ILi8EEESH_EEENS5_IJSH_SC_EEEEEEEvNS4_8identityENS4_23SM90_TMA_LOAD_MULTICASTES1B_vS1C_EENS_8epilogue10collective6detail29Sm90TmaWarpSpecializedAdapterINS1G_15DefaultEpilogueISJ_SK_SK_NS1F_6thread17LinearCombinationISJ_Li1EffLNS1K_9ScaleType4KindE0ELNS_15FloatRoundStyleE2ESJ_EENS1_15EpilogueDefaultEEEEEvvEEEEvNT_6ParamsE)
        /*028c*/ 	.short	0x0210
        /*028e*/ 	.short	0x0470


	//----- nvinfo : EIATTR_SW_WAR
	.align		4
.L_43:
        /*0290*/ 	.byte	0x04, 0x36
        /*0292*/ 	.short	(.L_45 - .L_44)
.L_44:
        /*0294*/ 	.word	0x00000008
.L_45:


//--------------------- .nv.callgraph             --------------------------
	.section	.nv.callgraph,"",@"SHT_CUDA_CALLGRAPH"
	.align	4
	.sectionentsize	8
	.align		4
        /*0000*/ 	.word	0x00000000
	.align		4
        /*0004*/ 	.word	0xffffffff
	.align		4
        /*0008*/ 	.word	index@(_ZN7cutlass13device_kernelINS_4gemm6kernel13GemmUniversalIN4cute5tupleIJiiiiEEENS1_10collective13CollectiveMmaINS1_34MainloopSm90TmaGmmaWarpSpecializedILi4ENS5_IJNS4_1CILi2EEENSA_ILi1EEESC_EEENS1_35KernelTmaWarpSpecializedCooperativeEEENS5_IJNSA_ILi128EEENSA_ILi64EEESG_EEENS_6half_tENS5_IJlSC_lEEESJ_SK_NS4_8TiledMMAINS4_8MMA_AtomIJNS4_4SM904GMMA25MMA_64x64x16_F32F16F16_SSILNSO_5MajorE0ELSQ_0ELNSO_7ScaleInE1ELSR_1EEEEEENS4_6LayoutISD_NS5_IJSC_NSA_ILi0EEESV_EEEEENS5_IJNS4_10UnderscoreESY_SY_EEEEENS4_13SM90_TMA_LOADENS4_14ComposedLayoutINS4_7SwizzleILi3ELi4ELi3EEENS4_18smem_ptr_flag_bitsILi16EEENSU_INS5_IJNSA_ILi8EEESH_EEENS5_IJSH_SC_EEEEEEEvNS4_8identityENS4_23SM90_TMA_LOAD_MULTICASTES1B_vS1C_EENS_8epilogue10collective6detail29Sm90TmaWarpSpecializedAdapterINS1G_15DefaultEpilogueISJ_SK_SK_NS1F_6thread17LinearCombinationISJ_Li1EffLNS1K_9ScaleType4KindE0ELNS_15FloatRoundStyleE2ESJ_EENS1_15EpilogueDefaultEEEEEvvEEEEvNT_6ParamsE)
	.align		4
        /*000c*/ 	.word	index@(__assertfail)
	.align		4
        /*0010*/ 	.word	0x00000000
	.align		4
        /*0014*/ 	.word	0xfffffffe
	.align		4
        /*0018*/ 	.word	0x00000000
	.align		4
        /*001c*/ 	.word	0xfffffffd
	.align		4
        /*0020*/ 	.word	0x00000000
	.align		4
        /*0024*/ 	.word	0xfffffffc


//--------------------- .nv.constant4             --------------------------
	.section	.nv.constant4,"a",@progbits
	.align	8
	.align		8
.nv.constant4:
        /*0000*/ 	.dword	__assertfail
	.align		8
        /*0008*/ 	.dword	__unnamed_1
	.align		8
        /*0010*/ 	.dword	_ZN39_INTERNAL_dbcc3d7c_4_k_cu_5b758094_38134cuda3std3__45__cpo5beginE
	.align		8
        /*0018*/ 	.dword	_ZN39_INTERNAL_dbcc3d7c_4_k_cu_5b758094_38134cuda3std3__45__cpo3endE
	.align		8
        /*0020*/ 	.dword	_ZN39_INTERNAL_dbcc3d7c_4_k_cu_5b758094_38134cuda3std3__45__cpo6cbeginE
	.align		8
        /*0028*/ 	.dword	_ZN39_INTERNAL_dbcc3d7c_4_k_cu_5b758094_38134cuda3std3__45__cpo4cendE
	.align		8
        /*0030*/ 	.dword	_ZN39_INTERNAL_dbcc3d7c_4_k_cu_5b758094_38134cuda3std3__441_GLOBAL__N__dbcc3d7c_4_k_cu_5b758094_38136ignoreE
	.align		8
        /*0038*/ 	.dword	_ZN39_INTERNAL_dbcc3d7c_4_k_cu_5b758094_38134cuda3std3__419piecewise_constructE
	.align		8
        /*0040*/ 	.dword	_ZN39_INTERNAL_dbcc3d7c_4_k_cu_5b758094_38134cuda3std3__48in_placeE
	.align		8
        /*0048*/ 	.dword	_ZN39_INTERNAL_dbcc3d7c_4_k_cu_5b758094_38134cuda3std6ranges3__45__cpo4swapE
	.align		8
        /*0050*/ 	.dword	_ZN39_INTERNAL_dbcc3d7c_4_k_cu_5b758094_38134cuda3std6ranges3__45__cpo9iter_moveE
	.align		8
        /*0058*/ 	.dword	_ZN39_INTERNAL_dbcc3d7c_4_k_cu_5b758094_38134cute7productE
	.align		8
        /*0060*/ 	.dword	_ZN39_INTERNAL_dbcc3d7c_4_k_cu_5b758094_38134cute1_E
	.align		8
        /*0068*/ 	.dword	$str$22
	.align		8
        /*0070*/ 	.dword	$str$23


//--------------------- .text._ZN7cutlass13device_kernelINS_4gemm6kernel13GemmUniversalIN4cute5tupleIJiiiiEEENS1_10collective13CollectiveMmaINS1_34MainloopSm90TmaGmmaWarpSpecializedILi4ENS5_IJNS4_1CILi2EEENSA_ILi1EEESC_EEENS1_35KernelTmaWarpSpecializedCooperativeEEENS5_IJNSA_ILi128EEENSA_ILi64EEESG_EEENS_6half_tENS5_IJlSC_lEEESJ_SK_NS4_8TiledMMAINS4_8MMA_AtomIJNS4_4SM904GMMA25MMA_64x64x16_F32F16F16_SSILNSO_5MajorE0ELSQ_0ELNSO_7ScaleInE1ELSR_1EEEEEENS4_6LayoutISD_NS5_IJSC_NSA_ILi0EEESV_EEEEENS5_IJNS4_10UnderscoreESY_SY_EEEEENS4_13SM90_TMA_LOADENS4_14ComposedLayoutINS4_7SwizzleILi3ELi4ELi3EEENS4_18smem_ptr_flag_bitsILi16EEENSU_INS5_IJNSA_ILi8EEESH_EEENS5_IJSH_SC_EEEEEEEvNS4_8identityENS4_23SM90_TMA_LOAD_MULTICASTES1B_vS1C_EENS_8epilogue10collective6detail29Sm90TmaWarpSpecializedAdapterINS1G_15DefaultEpilogueISJ_SK_SK_NS1F_6thread17LinearCombinationISJ_Li1EffLNS1K_9ScaleType4KindE0ELNS_15FloatRoundStyleE2ESJ_EENS1_15EpilogueDefaultEEEEEvvEEEEvNT_6ParamsE --------------------------
	.section	.text._ZN7cutlass13device_kernelINS_4gemm6kernel13GemmUniversalIN4cute5tupleIJiiiiEEENS1_10collective13CollectiveMmaINS1_34MainloopSm90TmaGmmaWarpSpecializedILi4ENS5_IJNS4_1CILi2EEENSA_ILi1EEESC_EEENS1_35KernelTmaWarpSpecializedCooperativeEEENS5_IJNSA_ILi128EEENSA_ILi64EEESG_EEENS_6half_tENS5_IJlSC_lEEESJ_SK_NS4_8TiledMMAINS4_8MMA_AtomIJNS4_4SM904GMMA25MMA_64x64x16_F32F16F16_SSILNSO_5MajorE0ELSQ_0ELNSO_7ScaleInE1ELSR_1EEEEEENS4_6LayoutISD_NS5_IJSC_NSA_ILi0EEESV_EEEEENS5_IJNS4_10UnderscoreESY_SY_EEEEENS4_13SM90_TMA_LOADENS4_14ComposedLayoutINS4_7SwizzleILi3ELi4ELi3EEENS4_18smem_ptr_flag_bitsILi16EEENSU_INS5_IJNSA_ILi8EEESH_EEENS5_IJSH_SC_EEEEEEEvNS4_8identityENS4_23SM90_TMA_LOAD_MULTICASTES1B_vS1C_EENS_8epilogue10collective6detail29Sm90TmaWarpSpecializedAdapterINS1G_15DefaultEpilogueISJ_SK_SK_NS1F_6thread17LinearCombinationISJ_Li1EffLNS1K_9ScaleType4KindE0ELNS_15FloatRoundStyleE2ESJ_EENS1_15EpilogueDefaultEEEEEvvEEEEvNT_6ParamsE,"ax",@progbits
	.align	128
.text._ZN7cutlass13device_kernelINS_4gemm6kernel13GemmUniversalIN4cute5tupleIJiiiiEEENS1_10collective13CollectiveMmaINS1_34MainloopSm90TmaGmmaWarpSpecializedILi4ENS5_IJNS4_1CILi2EEENSA_ILi1EEESC_EEENS1_35KernelTmaWarpSpecializedCooperativeEEENS5_IJNSA_ILi128EEENSA_ILi64EEESG_EEENS_6half_tENS5_IJlSC_lEEESJ_SK_NS4_8TiledMMAINS4_8MMA_AtomIJNS4_4SM904GMMA25MMA_64x64x16_F32F16F16_SSILNSO_5MajorE0ELSQ_0ELNSO_7ScaleInE1ELSR_1EEEEEENS4_6LayoutISD_NS5_IJSC_NSA_ILi0EEESV_EEEEENS5_IJNS4_10UnderscoreESY_SY_EEEEENS4_13SM90_TMA_LOADENS4_14ComposedLayoutINS4_7SwizzleILi3ELi4ELi3EEENS4_18smem_ptr_flag_bitsILi16EEENSU_INS5_IJNSA_ILi8EEESH_EEENS5_IJSH_SC_EEEEEEEvNS4_8identityENS4_23SM90_TMA_LOAD_MULTICASTES1B_vS1C_EENS_8epilogue10collective6detail29Sm90TmaWarpSpecializedAdapterINS1G_15DefaultEpilogueISJ_SK_SK_NS1F_6thread17LinearCombinationISJ_Li1EffLNS1K_9ScaleType4KindE0ELNS_15FloatRoundStyleE2ESJ_EENS1_15EpilogueDefaultEEEEEvvEEEEvNT_6ParamsE:
        .type           _ZN7cutlass13device_kernelINS_4gemm6kernel13GemmUniversalIN4cute5tupleIJiiiiEEENS1_10collective13CollectiveMmaINS1_34MainloopSm90TmaGmmaWarpSpecializedILi4ENS5_IJNS4_1CILi2EEENSA_ILi1EEESC_EEENS1_35KernelTmaWarpSpecializedCooperativeEEENS5_IJNSA_ILi128EEENSA_ILi64EEESG_EEENS_6half_tENS5_IJlSC_lEEESJ_SK_NS4_8TiledMMAINS4_8MMA_AtomIJNS4_4SM904GMMA25MMA_64x64x16_F32F16F16_SSILNSO_5MajorE0ELSQ_0ELNSO_7ScaleInE1ELSR_1EEEEEENS4_6LayoutISD_NS5_IJSC_NSA_ILi0EEESV_EEEEENS5_IJNS4_10UnderscoreESY_SY_EEEEENS4_13SM90_TMA_LOADENS4_14ComposedLayoutINS4_7SwizzleILi3ELi4ELi3EEENS4_18smem_ptr_flag_bitsILi16EEENSU_INS5_IJNSA_ILi8EEESH_EEENS5_IJSH_SC_EEEEEEEvNS4_8identityENS4_23SM90_TMA_LOAD_MULTICASTES1B_vS1C_EENS_8epilogue10collective6detail29Sm90TmaWarpSpecializedAdapterINS1G_15DefaultEpilogueISJ_SK_SK_NS1F_6thread17LinearCombinationISJ_Li1EffLNS1K_9ScaleType4KindE0ELNS_15FloatRoundStyleE2ESJ_EENS1_15EpilogueDefaultEEEEEvvEEEEvNT_6ParamsE,@function
        .size           _ZN7cutlass13device_kernelINS_4gemm6kernel13GemmUniversalIN4cute5tupleIJiiiiEEENS1_10collective13CollectiveMmaINS1_34MainloopSm90TmaGmmaWarpSpecializedILi4ENS5_IJNS4_1CILi2EEENSA_ILi1EEESC_EEENS1_35KernelTmaWarpSpecializedCooperativeEEENS5_IJNSA_ILi128EEENSA_ILi64EEESG_EEENS_6half_tENS5_IJlSC_lEEESJ_SK_NS4_8TiledMMAINS4_8MMA_AtomIJNS4_4SM904GMMA25MMA_64x64x16_F32F16F16_SSILNSO_5MajorE0ELSQ_0ELNSO_7ScaleInE1ELSR_1EEEEEENS4_6LayoutISD_NS5_IJSC_NSA_ILi0EEESV_EEEEENS5_IJNS4_10UnderscoreESY_SY_EEEEENS4_13SM90_TMA_LOADENS4_14ComposedLayoutINS4_7SwizzleILi3ELi4ELi3EEENS4_18smem_ptr_flag_bitsILi16EEENSU_INS5_IJNSA_ILi8EEESH_EEENS5_IJSH_SC_EEEEEEEvNS4_8identityENS4_23SM90_TMA_LOAD_MULTICASTES1B_vS1C_EENS_8epilogue10collective6detail29Sm90TmaWarpSpecializedAdapterINS1G_15DefaultEpilogueISJ_SK_SK_NS1F_6thread17LinearCombinationISJ_Li1EffLNS1K_9ScaleType4KindE0ELNS_15FloatRoundStyleE2ESJ_EENS1_15EpilogueDefaultEEEEEvvEEEEvNT_6ParamsE,(.L_x_133 - _ZN7cutlass13device_kernelINS_4gemm6kernel13GemmUniversalIN4cute5tupleIJiiiiEEENS1_10collective13CollectiveMmaINS1_34MainloopSm90TmaGmmaWarpSpecializedILi4ENS5_IJNS4_1CILi2EEENSA_ILi1EEESC_EEENS1_35KernelTmaWarpSpecializedCooperativeEEENS5_IJNSA_ILi128EEENSA_ILi64EEESG_EEENS_6half_tENS5_IJlSC_lEEESJ_SK_NS4_8TiledMMAINS4_8MMA_AtomIJNS4_4SM904GMMA25MMA_64x64x16_F32F16F16_SSILNSO_5MajorE0ELSQ_0ELNSO_7ScaleInE1ELSR_1EEEEEENS4_6LayoutISD_NS5_IJSC_NSA_ILi0EEESV_EEEEENS5_IJNS4_10UnderscoreESY_SY_EEEEENS4_13SM90_TMA_LOADENS4_14ComposedLayoutINS4_7SwizzleILi3ELi4ELi3EEENS4_18smem_ptr_flag_bitsILi16EEENSU_INS5_IJNSA_ILi8EEESH_EEENS5_IJSH_SC_EEEEEEEvNS4_8identityENS4_23SM90_TMA_LOAD_MULTICASTES1B_vS1C_EENS_8epilogue10collective6detail29Sm90TmaWarpSpecializedAdapterINS1G_15DefaultEpilogueISJ_SK_SK_NS1F_6thread17LinearCombinationISJ_Li1EffLNS1K_9ScaleType4KindE0ELNS_15FloatRoundStyleE2ESJ_EENS1_15EpilogueDefaultEEEEEvvEEEEvNT_6ParamsE)
        .other          _ZN7cutlass13device_kernelINS_4gemm6kernel13GemmUniversalIN4cute5tupleIJiiiiEEENS1_10collective13CollectiveMmaINS1_34MainloopSm90TmaGmmaWarpSpecializedILi4ENS5_IJNS4_1CILi2EEENSA_ILi1EEESC_EEENS1_35KernelTmaWarpSpecializedCooperativeEEENS5_IJNSA_ILi128EEENSA_ILi64EEESG_EEENS_6half_tENS5_IJlSC_lEEESJ_SK_NS4_8TiledMMAINS4_8MMA_AtomIJNS4_4SM904GMMA25MMA_64x64x16_F32F16F16_SSILNSO_5MajorE0ELSQ_0ELNSO_7ScaleInE1ELSR_1EEEEEENS4_6LayoutISD_NS5_IJSC_NSA_ILi0EEESV_EEEEENS5_IJNS4_10UnderscoreESY_SY_EEEEENS4_13SM90_TMA_LOADENS4_14ComposedLayoutINS4_7SwizzleILi3ELi4ELi3EEENS4_18smem_ptr_flag_bitsILi16EEENSU_INS5_IJNSA_ILi8EEESH_EEENS5_IJSH_SC_EEEEEEEvNS4_8identityENS4_23SM90_TMA_LOAD_MULTICASTES1B_vS1C_EENS_8epilogue10collective6detail29Sm90TmaWarpSpecializedAdapterINS1G_15DefaultEpilogueISJ_SK_SK_NS1F_6thread17LinearCombinationISJ_Li1EffLNS1K_9ScaleType4KindE0ELNS_15FloatRoundStyleE2ESJ_EENS1_15EpilogueDefaultEEEEEvvEEEEvNT_6ParamsE,@"STO_CUDA_ENTRY STV_DEFAULT"
_ZN7cutlass13device_kernelINS_4gemm6kernel13GemmUniversalIN4cute5tupleIJiiiiEEENS1_10collective13CollectiveMmaINS1_34MainloopSm90TmaGmmaWarpSpecializedILi4ENS5_IJNS4_1CILi2EEENSA_ILi1EEESC_EEENS1_35KernelTmaWarpSpecializedCooperativeEEENS5_IJNSA_ILi128EEENSA_ILi64EEESG_EEENS_6half_tENS5_IJlSC_lEEESJ_SK_NS4_8TiledMMAINS4_8MMA_AtomIJNS4_4SM904GMMA25MMA_64x64x16_F32F16F16_SSILNSO_5MajorE0ELSQ_0ELNSO_7ScaleInE1ELSR_1EEEEEENS4_6LayoutISD_NS5_IJSC_NSA_ILi0EEESV_EEEEENS5_IJNS4_10UnderscoreESY_SY_EEEEENS4_13SM90_TMA_LOADENS4_14ComposedLayoutINS4_7SwizzleILi3ELi4ELi3EEENS4_18smem_ptr_flag_bitsILi16EEENSU_INS5_IJNSA_ILi8EEESH_EEENS5_IJSH_SC_EEEEEEEvNS4_8identityENS4_23SM90_TMA_LOAD_MULTICASTES1B_vS1C_EENS_8epilogue10collective6detail29Sm90TmaWarpSpecializedAdapterINS1G_15DefaultEpilogueISJ_SK_SK_NS1F_6thread17LinearCombinationISJ_Li1EffLNS1K_9ScaleType4KindE0ELNS_15FloatRoundStyleE2ESJ_EENS1_15EpilogueDefaultEEEEEvvEEEEvNT_6ParamsE:
[----:B------:R-:W0:Y:S01]  /*0000*/  LDC R1, c[0x0][0x28] ;  /* 0x00000a00ff017b82 */ /* 0x000e220000000800 */
[----:B------:R-:W1:Y:S01]  /*0010*/  S2R R63, SR_TID.X ;  /* 0x00000000003f7919 */ /* 0x000e620000002100 */
[----:B------:R-:W-:Y:S01]  /*0020*/  ELECT P0, URZ, PT ;  /* 0x00000000003f782f */ /* 0x000fe20003800000 */
[----:B------:R-:W-:Y:S01]  /*0030*/  BSSY B0, `(.L_x_0) ;  /* 0x000000f000007945 */ /* 0x000fe20003800000 */
[--C-:B-1----:R-:W-:Y:S02]  /*0040*/  SHF.R.U32.HI R0, RZ, 0x5, R63.reuse ;  /* 0x00000005ff007819 */ /* 0x102fe4000001163f */
[----:B------:R-:W-:-:S03]  /*0050*/  SHF.R.U32.HI R6, RZ, 0x7, R63 ;  /* 0x00000007ff067819 */ /* 0x000fc6000001163f */
[----:B------:R-:W1:Y:S04]  /*0060*/  SHFL.IDX PT, R3, R0, RZ, 0x1f ;  /* 0x00001fff00037589 */ /* 0x000e6800000e0000 */
[----:B------:R2:W3:Y:S01]  /*0070*/  SHFL.IDX PT, R2, R6, RZ, 0x1f ;  /* 0x00001fff06027589 */ /* 0x0004e200000e0000 */
[----:B-1----:R-:W-:-:S13]  /*0080*/  ISETP.NE.OR P0, PT, R3, RZ, !P0 ;  /* 0x000000ff0300720c */ /* 0x002fda0004705670 */
[----:B0-23--:R-:W-:Y:S05]  /*0090*/  @P0 BRA `(.L_x_1) ;  /* 0x0000000000200947 */ /* 0x00dfea0003800000 */
[----:B------:R-:W-:Y:S02]  /*00a0*/  ULDC.64 UR4, c[0x0][0x198] ;  /* 0x0000660000047ab9 */ /* 0x000fe40000000a00 */
[----:B------:R-:W-:Y:S02]  /*00b0*/  UIADD3 UR6, UP0, UR4, 0xf0, URZ ;  /* 0x000000f004067890 */ /* 0x000fe4000ff1e03f */
[----:B------:R-:W-:Y:S02]  /*00c0*/  UIADD3 UR4, UP1, UR4, 0x1f0, URZ ;  /* 0x000001f004047890 */ /* 0x000fe4000ff3e03f */
[----:B------:R-:W-:Y:S02]  /*00d0*/  UIADD3.X UR7, URZ, UR5, URZ, UP0, !UPT ;  /* 0x000000053f077290 */ /* 0x000fe400087fe43f */
[----:B------:R-:W-:-:S07]  /*00e0*/  UIADD3.X UR5, URZ, UR5, URZ, UP1, !UPT ;  /* 0x000000053f057290 */ /* 0x000fce0008ffe43f */
[----:B------:R0:W-:Y:S02]  /*00f0*/  UTMACCTL.PF [UR6] ;  /* 0x00000000060079b9 */ /* 0x0001e40008040000 */
[----:B------:R0:W-:Y:S02]  /*0100*/  UTMACCTL.PF [UR4] ;  /* 0x00000000040079b9 */ /* 0x0001e40008040000 */
[----:B0-----:R-:W-:Y:S01]  /*0110*/  NOP ;  /* 0x0000000000007918 */ /* 0x001fe20000000000 */
.L_x_1:
[----:B------:R-:W-:Y:S05]  /*0120*/  BSYNC B0 ;  /* 0x0000000000007941 */ /* 0x000fea0003800000 */
.L_x_0:
[----:B------:R-:W0:Y:S02]  /*0130*/  SHFL.IDX PT, R5, R0, RZ, 0x1f ;  /* 0x00001fff00057589 */ /* 0x000e2400000e0000 */
[----:B0-----:R-:W-:-:S13]  /*0140*/  ISETP.NE.AND P0, PT, R5, RZ, PT ;  /* 0x000000ff0500720c */ /* 0x001fda0003f05270 */
[----:B------:R-:W-:Y:S05]  /*0150*/  @P0 BRA `(.L_x_2) ;  /* 0x0000000000580947 */ /* 0x000fea0003800000 */
[----:B------:R-:W0:Y:S01]  /*0160*/  S2UR UR8, SR_CgaCtaId ;  /* 0x00000000000879c3 */ /* 0x000e220000008800 */
[----:B------:R-:W-:Y:S01]  /*0170*/  UMOV UR4, 0x400 ;  /* 0x0000040000047882 */ /* 0x000fe20000000000 */
[----:B------:R-:W-:Y:S01]  /*0180*/  UMOV UR5, 0x1 ;  /* 0x0000000100057882 */ /* 0x000fe20000000000 */
[----:B------:R-:W-:Y:S01]  /*0190*/  UMOV UR6, 0x4 ;  /* 0x0000000400067882 */ /* 0x000fe20000000000 */
[----:B------:R-:W-:Y:S01]  /*01a0*/  ELECT P0, URZ, PT ;  /* 0x00000000003f782f */ /* 0x000fe20003800000 */
[----:B------:R-:W-:-:S04]  /*01b0*/  UIADD3 UR6, -UR6, 0x100000, URZ ;  /* 0x0010000006067890 */ /* 0x000fc8000fffe13f */
[----:B------:R-:W-:Y:S02]  /*01c0*/  USHF.L.U32 UR7, UR6, 0xb, URZ ;  /* 0x0000000b06077899 */ /* 0x000fe4000800063f */
[----:B------:R-:W-:Y:S02]  /*01d0*/  USHF.L.U32 UR6, UR6, 0x1, URZ ;  /* 0x0000000106067899 */ /* 0x000fe4000800063f */
[----:B0-----:R-:W-:Y:S02]  /*01e0*/  ULEA UR8, UR8, UR4, 0x18 ;  /* 0x0000000408087291 */ /* 0x001fe4000f8ec03f */
[----:B------:R-:W-:-:S04]  /*01f0*/  UIADD3 UR4, -UR5, 0x100000, URZ ;  /* 0x0010000005047890 */ /* 0x000fc8000fffe13f */
[----:B------:R-:W-:Y:S02]  /*0200*/  USHF.L.U32 UR5, UR4, 0xb, URZ ;  /* 0x0000000b04057899 */ /* 0x000fe4000800063f */
[----:B------:R-:W-:Y:S01]  /*0210*/  USHF.L.U32 UR4, UR4, 0x1, URZ ;  /* 0x0000000104047899 */ /* 0x000fe2000800063f */
[----:B------:R-:W0:Y:S11]  /*0220*/  FENCE.VIEW.ASYNC.S ;  /* 0x00000000000073c6 */ /* 0x000e360000000000 */
[----:B0-----:R0:W1:Y:S01]  /*0230*/  SYNCS.EXCH.64 URZ, [UR8], UR4 ;  /* 0x00000004083f75b2 */ /* 0x0010620008000100 */
[----:B------:R0:W2:Y:S01]  /*0240*/  SYNCS.EXCH.64 URZ, [UR8+0x20], UR6 ;  /* 0x00002006083f75b2 */ /* 0x0000a20008000100 */
[----:B------:R0:W3:Y:S01]  /*0250*/  SYNCS.EXCH.64 URZ, [UR8+0x8], UR4 ;  /* 0x00000804083f75b2 */ /* 0x0000e20008000100 */
[----:B------:R0:W4:Y:S01]  /*0260*/  SYNCS.EXCH.64 URZ, [UR8+0x28], UR6 ;  /* 0x00002806083f75b2 */ /* 0x0001220008000100 */
[----:B------:R0:W0:Y:S01]  /*0270*/  SYNCS.EXCH.64 URZ, [UR8+0x10], UR4 ;  /* 0x00001004083f75b2 */ /* 0x0000220008000100 */
[----:B------:R0:W0:Y:S01]  /*0280*/  SYNCS.EXCH.64 URZ, [UR8+0x30], UR6 ;  /* 0x00003006083f75b2 */ /* 0x0000220008000100 */
[----:B------:R0:W0:Y:S01]  /*0290*/  SYNCS.EXCH.64 URZ, [UR8+0x18], UR4 ;  /* 0x00001804083f75b2 */ /* 0x0000220008000100 */
[----:B------:R0:W0:Y:S01]  /*02a0*/  SYNCS.EXCH.64 URZ, [UR8+0x38], UR6 ;  /* 0x00003806083f75b2 */ /* 0x0000220008000100 */
[----:B------:R-:W-:Y:S01]  /*02b0*/  NOP ;  /* 0x0000000000007918 */ /* 0x000fe20000000000 */
.L_x_2:
[----:B------:R-:W-:Y:S01]  /*02c0*/  SHF.R.S32.HI R4, RZ, 0x1f, R63 ;  /* 0x0000001fff047819 */ /* 0x000fe2000001143f */
[----:B------:R-:W5:Y:S01]  /*02d0*/  SHFL.IDX PT, R0, R0, RZ, 0x1f ;  /* 0x00001fff00007589 */ /* 0x000f6200000e0000 */
[----:B0-----:R-:W0:Y:S01]  /*02e0*/  S2UR UR8, SR_CTAID.X ;  /* 0x00000000000879c3 */ /* 0x001e220000002500 */
[----:B------:R-:W-:Y:S02]  /*02f0*/  ELECT P0, URZ, PT ;  /* 0x00000000003f782f */ /* 0x000fe40003800000 */
[----:B------:R-:W-:Y:S01]  /*0300*/  LEA.HI R4, R4, R63, RZ, 0x7 ;  /* 0x0000003f04047211 */ /* 0x000fe200078f38ff */
[----:B------:R-:W-:Y:S01]  /*0310*/  ULDC UR4, c[0x0][0x150] ;  /* 0x0000540000047ab9 */ /* 0x000fe20000000800 */
[----:B------:R-:W-:Y:S01]  /*0320*/  SHF.R.S32.HI R10, RZ, 0x1f, R5 ;  /* 0x0000001fff0a7819 */ /* 0x000fe20000011405 */
[----:B------:R-:W-:Y:S01]  /*0330*/  NOP ;  /* 0x0000000000007918 */ /* 0x000fe20000000000 */
[----:B------:R-:W-:Y:S01]  /*0340*/  LOP3.LUT R4, R4, 0xffffff80, RZ, 0xc0, !PT ;  /* 0xffffff8004047812 */ /* 0x000fe200078ec0ff */
[----:B------:R-:W-:Y:S01]  /*0350*/  NOP ;  /* 0x0000000000007918 */ /* 0x000fe20000000000 */
[----:B------:R-:W-:Y:S01]  /*0360*/  LEA.HI R10, R10, R5, RZ, 0x2 ;  /* 0x000000050a0a7211 */ /* 0x000fe200078f10ff */
[----:B------:R-:W1:Y:S01]  /*0370*/  LDC R12, c[0x0][0x144] ;  /* 0x00005100ff0c7b82 */ /* 0x000e620000000800 */
[----:B------:R-:W-:Y:S01]  /*0380*/  IMAD.MOV.U32 R22, RZ, RZ, 0x1 ;  /* 0x00000001ff167424 */ /* 0x000fe200078e00ff */
[----:B------:R-:W-:Y:S01]  /*0390*/  ISETP.NE.AND P3, PT, R2, RZ, PT ;  /* 0x000000ff0200720c */ /* 0x000fe20003f65270 */
[----:B------:R-:W-:Y:S01]  /*03a0*/  IMAD.IADD R8, R63, 0x1, -R4 ;  /* 0x000000013f087824 */ /* 0x000fe200078e0a04 */
[----:B------:R-:W-:Y:S01]  /*03b0*/  LOP3.LUT R10, R10, 0x3ffffffc, RZ, 0xc0, !PT ;  /* 0x3ffffffc0a0a7812 */ /* 0x000fe200078ec0ff */
[----:B------:R-:W2:Y:S03]  /*03c0*/  S2R R4, SR_CTAID.Y ;  /* 0x0000000000047919 */ /* 0x000ea60000002600 */
[----:B------:R-:W-:Y:S01]  /*03d0*/  SHF.R.S32.HI R7, RZ, 0x1f, R8 ;  /* 0x0000001fff077819 */ /* 0x000fe20000011408 */
[----:B------:R-:W-:Y:S01]  /*03e0*/  IMAD.IADD R10, R5, 0x1, -R10 ;  /* 0x00000001050a7824 */ /* 0x000fe200078e0a0a */
[----:B------:R-:W3:Y:S02]  /*03f0*/  LDC R14, c[0x0][0x140] ;  /* 0x00005000ff0e7b82 */ /* 0x000ee40000000800 */
[----:B------:R-:W-:-:S02]  /*0400*/  LEA.HI R7, R7, R8, RZ, 0x3 ;  /* 0x0000000807077211 */ /* 0x000fc400078f18ff */
[----:B-----5:R-:W-:Y:S02]  /*0410*/  ISETP.NE.OR P0, PT, R0, RZ, !P0 ;  /* 0x000000ff0000720c */ /* 0x020fe40004705670 */
[--C-:B------:R-:W-:Y:S02]  /*0420*/  SHF.R.S32.HI R0, RZ, 0x3, R7.reuse ;  /* 0x00000003ff007819 */ /* 0x100fe40000011407 */
[----:B0-----:R-:W-:Y:S02]  /*0430*/  I2FP.F32.U32 R9, UR8 ;  /* 0x0000000800097c45 */ /* 0x001fe40008201000 */
[----:B------:R-:W-:-:S03]  /*0440*/  SHF.R.S32.HI R7, RZ, 0x1f, R7 ;  /* 0x0000001fff077819 */ /* 0x000fc60000011407 */
[----:B------:R-:W-:Y:S01]  /*0450*/  FMUL R11, R9, UR4 ;  /* 0x00000004090b7c20 */ /* 0x000fe20008400000 */
[----:B------:R-:W-:Y:S01]  /*0460*/  LEA.HI R7, R7, R0, RZ, 0x2 ;  /* 0x0000000007077211 */ /* 0x000fe200078f10ff */
[----:B------:R-:W-:Y:S01]  /*0470*/  ULDC UR4, c[0x0][0x154] ;  /* 0x0000550000047ab9 */ /* 0x000fe20000000800 */
[----:B------:R-:W0:Y:S01]  /*0480*/  LDC R9, c[0x0][0x148] ;  /* 0x00005200ff097b82 */ /* 0x000e220000000800 */
[----:B------:R-:W-:Y:S01]  /*0490*/  VOTEU.ALL UP0, P0 ;  /* 0x00000000003f7886 */ /* 0x000fe20000000000 */
[----:B------:R-:W-:Y:S01]  /*04a0*/  LOP3.LUT R7, R7, 0xfffffffc, RZ, 0xc0, !PT ;  /* 0xfffffffc07077812 */ /* 0x000fe200078ec0ff */
[----:B------:R-:W5:Y:S01]  /*04b0*/  F2I.U32.TRUNC.NTZ R11, R11 ;  /* 0x0000000b000b7305 */ /* 0x000f62000020f000 */
[----:B------:R-:W-:Y:S02]  /*04c0*/  VOTEU.ALL UP1, P0 ;  /* 0x00000000003f7886 */ /* 0x000fe40000020000 */
[----:B------:R-:W-:Y:S01]  /*04d0*/  @!UP0 UMOV UR6, 0x400 ;  /* 0x0000040000068882 */ /* 0x000fe20000000000 */
[----:B------:R-:W-:Y:S01]  /*04e0*/  IMAD.IADD R7, R0, 0x1, -R7 ;  /* 0x0000000100077824 */ /* 0x000fe200078e0a07 */
[----:B------:R-:W4:Y:S01]  /*04f0*/  @!UP0 S2UR UR7, SR_CgaCtaId ;  /* 0x00000000000789c3 */ /* 0x000f220000008800 */
[----:B------:R-:W-:-:S02]  /*0500*/  SHF.R.S32.HI R0, RZ, 0x1f, R3 ;  /* 0x0000001fff007819 */ /* 0x000fc40000011403 */
[----:B------:R-:W-:Y:S01]  /*0510*/  IMAD R10, R10, 0x4, R7 ;  /* 0x000000040a0a7824 */ /* 0x000fe200078e0207 */
[----:B--2---:R-:W-:Y:S02]  /*0520*/  I2FP.F32.U32 R13, R4 ;  /* 0x00000004000d7245 */ /* 0x004fe40000201000 */
[----:B------:R-:W-:Y:S01]  /*0530*/  LEA.HI R0, R0, R3, RZ, 0x2 ;  /* 0x0000000300007211 */ /* 0x000fe200078f10ff */
[C---:B------:R-:W-:Y:S01]  /*0540*/  IMAD.SHL.U32 R19, R10.reuse, 0x4, RZ ;  /* 0x000000040a137824 */ /* 0x040fe200078e00ff */
[----:B------:R-:W-:Y:S01]  /*0550*/  LEA.HI R7, R10, R10, RZ, 0x1 ;  /* 0x0000000a0a077211 */ /* 0x000fe200078f08ff */
[----:B------:R-:W-:Y:S01]  /*0560*/  FMUL R13, R13, UR4 ;  /* 0x000000040d0d7c20 */ /* 0x000fe20008400000 */
[----:B-----5:R-:W-:Y:S01]  /*0570*/  IMAD.MOV R15, RZ, RZ, -R11 ;  /* 0x000000ffff0f7224 */ /* 0x020fe200078e0a0b */
[----:B------:R-:W-:Y:S01]  /*0580*/  LOP3.LUT R0, R0, 0xfffffffc, RZ, 0xc0, !PT ;  /* 0xfffffffc00007812 */ /* 0x000fe200078ec0ff */
[----:B------:R-:W-:Y:S01]  /*0590*/  UMOV UR4, 0x20 ;  /* 0x0000002000047882 */ /* 0x000fe20000000000 */
[----:B------:R-:W-:Y:S01]  /*05a0*/  LOP3.LUT R11, R7, 0xfffffffe, RZ, 0xc0, !PT ;  /* 0xfffffffe070b7812 */ /* 0x000fe200078ec0ff */
[----:B-1----:R-:W-:Y:S01]  /*05b0*/  IMAD R7, R12, R15, UR8 ;  /* 0x000000080c077e24 */ /* 0x002fe2000f8e020f */
[----:B------:R-:W1:Y:S01]  /*05c0*/  F2I.U32.TRUNC.NTZ R13, R13 ;  /* 0x0000000d000d7305 */ /* 0x000e62000020f000 */
[----:B------:R-:W-:Y:S01]  /*05d0*/  IMAD.IADD R3, R3, 0x1, -R0 ;  /* 0x0000000103037824 */ /* 0x000fe200078e0a00 */
[C---:B------:R-:W-:Y:S01]  /*05e0*/  LOP3.LUT R19, R10.reuse, 0xc, R19, 0x78, !PT ;  /* 0x0000000c0a137812 */ /* 0x040fe200078e7813 */
[----:B------:R-:W-:Y:S01]  /*05f0*/  IMAD.IADD R12, R10, 0x1, -R11 ;  /* 0x000000010a0c7824 */ /* 0x000fe200078e0a0b */
[----:B------:R-:W-:-:S04]  /*0600*/  @!UP0 UIADD3 UR4, -UR4, 0x100000, URZ ;  /* 0x0010000004048890 */ /* 0x000fc8000fffe13f */
[----:B------:R-:W-:Y:S02]  /*0610*/  @!UP0 USHF.L.U32 UR5, UR4, 0xb, URZ ;  /* 0x0000000b04058899 */ /* 0x000fe4000800063f */
[----:B------:R-:W-:Y:S01]  /*0620*/  @!UP0 USHF.L.U32 UR4, UR4, 0x1, URZ ;  /* 0x0000000104048899 */ /* 0x000fe2000800063f */
[----:B---3--:R-:W-:Y:S02]  /*0630*/  ISETP.EQ.U32.AND P2, PT, R14, 0x1, PT ;  /* 0x000000010e00780c */ /* 0x008fe40003f42070 */
[C---:B------:R-:W-:Y:S02]  /*0640*/  ISETP.NE.AND P1, PT, R3.reuse, 0x3, PT ;  /* 0x000000030300780c */ /* 0x040fe40003f25270 */
[----:B------:R-:W-:Y:S01]  /*0650*/  ISETP.NE.AND P4, PT, R12, R7, PT ;  /* 0x000000070c00720c */ /* 0x000fe20003f85270 */
[----:B----4-:R-:W-:Y:S01]  /*0660*/  @!UP0 ULEA UR6, UR7, UR6, 0x18 ;  /* 0x0000000607068291 */ /* 0x010fe2000f8ec03f */
[----:B------:R-:W-:Y:S01]  /*0670*/  ISETP.EQ.OR P1, PT, R3, RZ, !P1 ;  /* 0x000000ff0300720c */ /* 0x000fe20004f22670 */
[----:B------:R-:W-:Y:S01]  /*0680*/  VOTEU.ALL UP0, P0 ;  /* 0x00000000003f7886 */ /* 0x000fe20000000000 */
[----:B------:R-:W-:Y:S01]  /*0690*/  LOP3.LUT P0, RZ, R8, 0x7, RZ, 0xc0, !PT ;  /* 0x0000000708ff7812 */ /* 0x000fe2000780c0ff */
[C---:B------:R-:W-:Y:S01]  /*06a0*/  VIADD R8, R2.reuse, 0xffffffff ;  /* 0xffffffff02087836 */ /* 0x040fe20000000000 */
[----:B------:R-:W-:Y:S01]  /*06b0*/  ISETP.EQ.AND P1, PT, R2, RZ, P1 ;  /* 0x000000ff0200720c */ /* 0x000fe20000f22270 */
[----:B-1----:R-:W-:Y:S01]  /*06c0*/  IMAD.MOV R23, RZ, RZ, -R13 ;  /* 0x000000ffff177224 */ /* 0x002fe200078e0a0d */
[----:B------:R-:W-:-:S02]  /*06d0*/  ISETP.LT.U32.AND P0, PT, R19, 0x2, !P0 ;  /* 0x000000021300780c */ /* 0x000fc40004701070 */
[----:B------:R-:W-:Y:S01]  /*06e0*/  ISETP.GE.U32.AND P6, PT, R8, 0x2, PT ;  /* 0x000000020800780c */ /* 0x000fe20003fc6070 */
[----:B0-----:R-:W-:Y:S01]  /*06f0*/  IMAD R11, R9, R23, R4 ;  /* 0x00000017090b7224 */ /* 0x001fe200078e0204 */
[----:B------:R-:W-:Y:S01]  /*0700*/  SEL R18, RZ, 0x1, !P1 ;  /* 0x00000001ff127807 */ /* 0x000fe20004800000 */
[----:B------:R-:W0:Y:S02]  /*0710*/  FENCE.VIEW.ASYNC.S ;  /* 0x00000000000073c6 */ /* 0x000e240000000000 */
[----:B0-----:R0:W1:Y:S01]  /*0720*/  @!UP0 SYNCS.EXCH.64 URZ, [UR6+0x50], UR4 ;  /* 0x00005004063f85b2 */ /* 0x0010620008000100 */
[----:B------:R-:W-:Y:S02]  /*0730*/  @P4 LEA.HI R0, R19, R19, RZ, 0x1 ;  /* 0x0000001313004211 */ /* 0x000fe400078f08ff */
[----:B------:R-:W-:Y:S02]  /*0740*/  SEL R18, R18, 0x2, P6 ;  /* 0x0000000212127807 */ /* 0x000fe40003000000 */
[----:B------:R-:W-:-:S04]  /*0750*/  @P4 SHF.R.S32.HI R0, RZ, 0x1, R0 ;  /* 0x00000001ff004819 */ /* 0x000fc80000011400 */
[----:B------:R-:W-:Y:S02]  /*0760*/  @P4 ISETP.NE.AND P5, PT, R0, R11, PT ;  /* 0x0000000b0000420c */ /* 0x000fe40003fa5270 */
[----:B------:R-:W-:Y:S02]  /*0770*/  SEL R11, RZ, 0x1, !P0 ;  /* 0x00000001ff0b7807 */ /* 0x000fe40004000000 */
[----:B------:R-:W-:Y:S02]  /*0780*/  @P4 SEL R22, RZ, 0x1, P5 ;  /* 0x00000001ff164807 */ /* 0x000fe40002800000 */
[----:B------:R-:W-:Y:S01]  /*0790*/  LOP3.LUT R0, R63, 0x7f, RZ, 0xc0, !PT ;  /* 0x0000007f3f007812 */ /* 0x000fe200078ec0ff */
[----:B------:R0:W2:Y:S01]  /*07a0*/  @!UP1 SYNCS.EXCH.64 URZ, [UR6+0x58], UR4 ;  /* 0x00005804063f95b2 */ /* 0x0000a20008000100 */
[----:B------:R-:W-:Y:S01]  /*07b0*/  LOP3.LUT R22, R22, R11, RZ, 0xc0, !PT ;  /* 0x0000000b16167212 */ /* 0x000fe200078ec0ff */
[----:B------:R-:W-:Y:S01]  /*07c0*/  NOP ;  /* 0x0000000000007918 */ /* 0x000fe20000000000 */
[----:B------:R-:W-:Y:S05]  /*07d0*/  @!P2 BRA `(.L_x_3) ;  /* 0x000000000008a947 */ /* 0x000fea0003800000 */
[----:B-12---:R-:W-:Y:S01]  /*07e0*/  UCGABAR_ARV ;  /* 0x00000000000079c7 */ /* 0x006fe20008000000 */
[----:B------:R-:W-:Y:S05]  /*07f0*/  BRA `(.L_x_4) ;  /* 0x0000000000047947 */ /* 0x000fea0003800000 */
.L_x_3:
[----:B-12---:R-:W-:Y:S01]  /*0800*/  NOP ;  /* 0x0000000000007918 */ /* 0x006fe20000000000 */
.L_x_4:
[----:B------:R-:W1:Y:S01]  /*0810*/  LDC R2, c[0x0][0x65c] ;  /* 0x00019700ff027b82 */ /* 0x000e620000000800 */
[----:B------:R-:W-:Y:S02]  /*0820*/  IMAD.U32 R10, RZ, RZ, UR8 ;  /* 0x00000008ff0a7e24 */ /* 0x000fe4000f8e00ff */
[----:B------:R-:W-:Y:S01]  /*0830*/  IMAD.MOV.U32 R11, RZ, RZ, RZ ;  /* 0x000000ffff0b7224 */ /* 0x000fe200078e00ff */
[----:B-1----:R-:W-:-:S04]  /*0840*/  ISETP.NE.AND P1, PT, R2, 0x1, PT ;  /* 0x000000010200780c */ /* 0x002fc80003f25270 */
[----:B------:R-:W-:-:S09]  /*0850*/  P2R R5, PR, RZ, 0x2 ;  /* 0x00000002ff057803 */ /* 0x000fd20000000000 */
[----:B------:R-:W1:Y:S01]  /*0860*/  @P1 LDC R17, c[0x0][0x10] ;  /* 0x00000400ff111b82 */ /* 0x000e620000000800 */
[----:B------:R-:W-:Y:S02]  /*0870*/  @P1 IMAD.MOV.U32 R5, RZ, RZ, RZ ;  /* 0x000000ffff051224 */ /* 0x000fe400078e00ff */
[----:B------:R-:W-:-:S05]  /*0880*/  @P1 IMAD.MOV.U32 R15, RZ, RZ, RZ ;  /* 0x000000ffff0f1224 */ /* 0x000fca00078e00ff */
[----:B------:R-:W2:Y:S01]  /*0890*/  @!P1 LDC R13, c[0x0][0xc] ;  /* 0x00000300ff0d9b82 */ /* 0x000ea20000000800 */
[----:B0-----:R-:W-:Y:S01]  /*08a0*/  ULDC UR4, c[0x0][0xc] ;  /* 0x0000030000047ab9 */ /* 0x001fe20000000800 */
[----:B------:R-:W-:Y:S01]  /*08b0*/  ULDC UR5, c[0x0][0x10] ;  /* 0x0000040000057ab9 */ /* 0x000fe20000000800 */
[----:B------:R-:W-:Y:S01]  /*08c0*/  ULDC UR6, c[0x0][0x14] ;  /* 0x0000050000067ab9 */ /* 0x000fe20000000800 */
[----:B------:R-:W-:-:S04]  /*08d0*/  UIMAD.WIDE.U32 UR4, UR4, UR5, URZ ;  /* 0x00000005040472a5 */ /* 0x000fc8000f8e003f */
[----:B------:R-:W-:Y:S02]  /*08e0*/  UIMAD.WIDE.U32 UR38, UR4, UR6, URZ ;  /* 0x00000006042672a5 */ /* 0x000fe4000f8e003f */
[----:B------:R-:W-:-:S04]  /*08f0*/  UIMAD UR41, UR5, UR6, URZ ;  /* 0x00000006052972a4 */ /* 0x000fc8000f8e023f */
[----:B------:R-:W-:Y:S01]  /*0900*/  UIADD3 UR41, UR39, UR41, URZ ;  /* 0x0000002927297290 */ /* 0x000fe2000fffe03f */
[----:B-1----:R-:W-:-:S04]  /*0910*/  @P1 IMAD.WIDE.U32 R16, R17, UR8, R4 ;  /* 0x0000000811101c25 */ /* 0x002fc8000f8e0004 */
[----:B------:R-:W-:Y:S02]  /*0920*/  @P1 IMAD.IADD R17, R17, 0x1, R15 ;  /* 0x0000000111111824 */ /* 0x000fe400078e020f */
[----:B--2---:R-:W-:-:S04]  /*0930*/  @!P1 IMAD.WIDE.U32 R10, R4, R13, R10 ;  /* 0x0000000d040a9225 */ /* 0x004fc800078e000a */
[----:B------:R-:W-:Y:S02]  /*0940*/  @!P1 IMAD.MOV.U32 R16, RZ, RZ, R10 ;  /* 0x000000ffff109224 */ /* 0x000fe400078e000a */
[----:B------:R-:W-:Y:S01]  /*0950*/  @!P1 IMAD.MOV.U32 R17, RZ, RZ, R11 ;  /* 0x000000ffff119224 */ /* 0x000fe200078e000b */
[----:B------:R-:W-:Y:S06]  /*0960*/  @!P2 BRA `(.L_x_5) ;  /* 0x00000000000ca947 */ /* 0x000fec0003800000 */
[----:B------:R-:W-:Y:S01]  /*0970*/  UCGABAR_WAIT ;  /* 0x0000000000007dc7 */ /* 0x000fe20008000000 */
[----:B------:R-:W-:Y:S01]  /*0980*/  CCTL.IVALL ;  /* 0x00000000ff00798f */ /* 0x000fe20002000000 */
[----:B------:R-:W-:Y:S05]  /*0990*/  BRA `(.L_x_6) ;  /* 0x0000000000047947 */ /* 0x000fea0003800000 */
.L_x_5:
[----:B------:R-:W-:Y:S06]  /*09a0*/  BAR.SYNC.DEFER_BLOCKING 0x0 ;  /* 0x0000000000007b1d */ /* 0x000fec0000010000 */
.L_x_6:
[----:B------:R-:W-:Y:S05]  /*09b0*/  @!P3 BRA `(.L_x_7) ;  /* 0x0000004000f8b947 */ /* 0x000fea0003800000 */
[----:B------:R-:W-:-:S13]  /*09c0*/  ISETP.GT.U32.AND P0, PT, R8, 0x1, PT ;  /* 0x000000010800780c */ /* 0x000fda0003f04070 */
[----:B------:R-:W-:Y:S05]  /*09d0*/  @P0 EXIT ;  /* 0x000000000000094d */ /* 0x000fea0003800000 */
[----:B------:R-:W-:Y:S01]  /*09e0*/  ULDC.64 UR4, c[0x0][0x650] ;  /* 0x0001940000047ab9 */ /* 0x000fe20000000a00 */
[----:B------:R-:W-:Y:S01]  /*09f0*/  PRMT R3, RZ, 0x7610, R3 ;  /* 0x00007610ff037816 */ /* 0x000fe20000000003 */
[----:B------:R-:W-:Y:S01]  /*0a00*/  IMAD.MOV.U32 R71, RZ, RZ, -0x1 ;  /* 0xffffffffff477424 */ /* 0x000fe200078e00ff */
[----:B------:R-:W-:Y:S01]  /*0a10*/  ISETP.GE.U32.AND P0, PT, R16, UR4, PT ;  /* 0x0000000410007c0c */ /* 0x000fe2000bf06070 */
[----:B------:R-:W-:Y:S02]  /*0a20*/  IMAD.MOV.U32 R70, RZ, RZ, -0x1 ;  /* 0xffffffffff467424 */ /* 0x000fe400078e00ff */
[----:B------:R-:W-:Y:S01]  /*0a30*/  IMAD.MOV.U32 R69, RZ, RZ, -0x1 ;  /* 0xffffffffff457424 */ /* 0x000fe200078e00ff */
[----:B------:R-:W-:-:S13]  /*0a40*/  ISETP.GE.U32.AND.EX P0, PT, R17, UR5, PT, P0 ;  /* 0x0000000511007c0c */ /* 0x000fda000bf06100 */
[----:B------:R-:W-:Y:S05]  /*0a50*/  @P0 BRA `(.L_x_8) ;  /* 0x0000000400280947 */ /* 0x000fea0003800000 */
[----:B------:R-:W0:Y:S01]  /*0a60*/  LDC.64 R24, c[0x0][0x628] ;  /* 0x00018a00ff187b82 */ /* 0x000e220000000a00 */
[----:B------:R-:W-:Y:S02]  /*0a70*/  IMAD.MOV.U32 R10, RZ, RZ, R16 ;  /* 0x000000ffff0a7224 */ /* 0x000fe400078e0010 */
[----:B------:R-:W-:-:S05]  /*0a80*/  IMAD.MOV.U32 R11, RZ, RZ, R17 ;  /* 0x000000ffff0b7224 */ /* 0x000fca00078e0011 */
[----:B------:R-:W1:Y:S08]  /*0a90*/  LDC R8, c[0x0][0x630] ;  /* 0x00018c00ff087b82 */ /* 0x000e700000000800 */
[----:B------:R-:W2:Y:S01]  /*0aa0*/  LDC.64 R26, c[0x0][0x620] ;  /* 0x00018800ff1a7b82 */ /* 0x000ea20000000a00 */
[----:B0-----:R-:W-:-:S04]  /*0ab0*/  ISETP.NE.U32.AND P0, PT, R24, RZ, PT ;  /* 0x000000ff1800720c */ /* 0x001fc80003f05070 */
[----:B------:R-:W-:-:S13]  /*0ac0*/  ISETP.NE.AND.EX P0, PT, R25, RZ, PT, P0 ;  /* 0x000000ff1900720c */ /* 0x000fda0003f05300 */
[----:B-12---:R-:W-:Y:S05]  /*0ad0*/  @!P0 BRA `(.L_x_9) ;  /* 0x0000000000288947 */ /* 0x006fea0003800000 */
[----:B------:R-:W0:Y:S02]  /*0ae0*/  LDC R3, c[0x0][0x634] ;  /* 0x00018d00ff037b82 */ /* 0x000e240000000800 */
[----:B0-----:R-:W-:-:S05]  /*0af0*/  IADD3 R3, P0, R16, R3, RZ ;  /* 0x0000000310037210 */ /* 0x001fca0007f1e0ff */
[----:B------:R-:W-:-:S04]  /*0b00*/  IMAD.X R21, RZ, RZ, R17, P0 ;  /* 0x000000ffff157224 */ /* 0x000fc800000e0611 */
[----:B------:R-:W-:-:S04]  /*0b10*/  IMAD.WIDE.U32 R10, R21, R24, RZ ;  /* 0x00000018150a7225 */ /* 0x000fc800078e00ff */
[----:B------:R-:W-:-:S04]  /*0b20*/  IMAD.WIDE.U32 R12, P0, R3, R25, R10 ;  /* 0x00000019030c7225 */ /* 0x000fc8000780000a */
[----:B------:R-:W-:-:S04]  /*0b30*/  IMAD.WIDE.U32 R10, R3, R24, RZ ;  /* 0x00000018030a7225 */ /* 0x000fc800078e00ff */
[----:B------:R-:W-:Y:S01]  /*0b40*/  IMAD.X R15, RZ, RZ, RZ, P0 ;  /* 0x000000ffff0f7224 */ /* 0x000fe200000e06ff */
[----:B------:R-:W-:Y:S01]  /*0b50*/  IADD3 RZ, P0, R11, R12, RZ ;  /* 0x0000000c0bff7210 */ /* 0x000fe20007f1e0ff */
[----:B------:R-:W-:-:S04]  /*0b60*/  IMAD.MOV.U32 R14, RZ, RZ, R13 ;  /* 0x000000ffff0e7224 */ /* 0x000fc800078e000d */
[----:B------:R-:W-:-:S08]  /*0b70*/  IMAD.WIDE.U32.X R10, R21, R25, R14, P0 ;  /* 0x00000019150a7225 */ /* 0x000fd000000e040e */
.L_x_9:
[----:B------:R-:W0:Y:S01]  /*0b80*/  LDC.64 R30, c[0x0][0x640] ;  /* 0x00019000ff1e7b82 */ /* 0x000e220000000a00 */
[-CC-:B------:R-:W-:Y:S02]  /*0b90*/  SHF.R.U64 R69, R10, R8.reuse, R11.reuse ;  /* 0x000000080a457219 */ /* 0x180fe4000000120b */
[----:B------:R-:W-:Y:S02]  /*0ba0*/  SHF.R.U32.HI R3, RZ, R8, R11 ;  /* 0x00000008ff037219 */ /* 0x000fe4000001160b */
[----:B------:R-:W-:-:S03]  /*0bb0*/  IADD3 R5, P0, RZ, -R69, RZ ;  /* 0x80000045ff057210 */ /* 0x000fc60007f1e0ff */
[----:B------:R-:W1:Y:S02]  /*0bc0*/  LDC R12, c[0x0][0x618] ;  /* 0x00018600ff0c7b82 */ /* 0x000e640000000800 */
[----:B------:R-:W-:Y:S02]  /*0bd0*/  IMAD.X R3, RZ, RZ, ~R3, P0 ;  /* 0x000000ffff037224 */ /* 0x000fe400000e0e03 */
[----:B------:R-:W-:-:S04]  /*0be0*/  IMAD.WIDE.U32 R10, R5, R26, R16 ;  /* 0x0000001a050a7225 */ /* 0x000fc800078e0010 */
[----:B------:R-:W2:Y:S01]  /*0bf0*/  LDC R20, c[0x0][0x608] ;  /* 0x00018200ff147b82 */ /* 0x000ea20000000800 */
[----:B------:R-:W-:Y:S02]  /*0c00*/  IMAD R8, R3, R26, RZ ;  /* 0x0000001a03087224 */ /* 0x000fe400078e02ff */
[----:B------:R-:W-:Y:S02]  /*0c10*/  IMAD.MOV.U32 R3, RZ, RZ, -0x1 ;  /* 0xffffffffff037424 */ /* 0x000fe400078e00ff */
[----:B------:R-:W-:Y:S02]  /*0c20*/  IMAD R5, R5, R27, R8 ;  /* 0x0000001b05057224 */ /* 0x000fe400078e0208 */
[----:B------:R-:W-:Y:S01]  /*0c30*/  IMAD R26, R9, R23, R4 ;  /* 0x00000017091a7224 */ /* 0x000fe200078e0204 */
[----:B------:R-:W3:Y:S01]  /*0c40*/  LDC R28, c[0x0][0x658] ;  /* 0x00019600ff1c7b82 */ /* 0x000ee20000000800 */
[----:B------:R-:W-:Y:S01]  /*0c50*/  IMAD.IADD R5, R11, 0x1, R5 ;  /* 0x000000010b057824 */ /* 0x000fe200078e0205 */
[----:B0-----:R-:W-:Y:S01]  /*0c60*/  ISETP.NE.U32.AND P0, PT, R30, RZ, PT ;  /* 0x000000ff1e00720c */ /* 0x001fe20003f05070 */
[----:B------:R-:W-:-:S03]  /*0c70*/  IMAD.MOV.U32 R23, RZ, RZ, 0x1 ;  /* 0x00000001ff177424 */ /* 0x000fc600078e00ff */
[----:B------:R-:W-:Y:S02]  /*0c80*/  ISETP.NE.AND.EX P0, PT, R31, RZ, PT, P0 ;  /* 0x000000ff1f00720c */ /* 0x000fe40003f05300 */
[----:B------:R-:W0:Y:S01]  /*0c90*/  LDC R24, c[0x0][0x600] ;  /* 0x00018000ff187b82 */ /* 0x000e220000000800 */
[-CC-:B-1----:R-:W-:Y:S02]  /*0ca0*/  SHF.R.U64 R14, R10, R12.reuse, R5.reuse ;  /* 0x0000000c0a0e7219 */ /* 0x182fe40000001205 */
[----:B------:R-:W-:-:S05]  /*0cb0*/  SHF.R.U32.HI R5, RZ, R12, R5 ;  /* 0x0000000cff057219 */ /* 0x000fca0000011605 */
[----:B------:R-:W1:Y:S01]  /*0cc0*/  LDC R15, c[0x0][0x648] ;  /* 0x00019200ff0f7b82 */ /* 0x000e620000000800 */
[-CC-:B--2---:R-:W-:Y:S02]  /*0cd0*/  SHF.R.U64 R27, R14, R20.reuse, R5.reuse ;  /* 0x000000140e1b7219 */ /* 0x184fe40000001205 */
[----:B------:R-:W-:-:S05]  /*0ce0*/  SHF.R.U32.HI R5, RZ, R20, R5 ;  /* 0x00000014ff057219 */ /* 0x000fca0000011605 */
[----:B------:R-:W2:Y:S01]  /*0cf0*/  LDC R21, c[0x0][0x638] ;  /* 0x00018e00ff157b82 */ /* 0x000ea20000000800 */
[-CC-:B---3--:R-:W-:Y:S02]  /*0d00*/  SHF.R.U64 R20, R27, R28.reuse, R5.reuse ;  /* 0x0000001c1b147219 */ /* 0x188fe40000001205 */
[-C--:B------:R-:W-:Y:S02]  /*0d10*/  SHF.L.U32 R3, R3, R28.reuse, RZ ;  /* 0x0000001c03037219 */ /* 0x080fe400000006ff */
[----:B------:R-:W-:Y:S01]  /*0d20*/  SHF.R.U32.HI R5, RZ, R28, R5 ;  /* 0x0000001cff057219 */ /* 0x000fe20000011605 */
[----:B------:R-:W-:Y:S01]  /*0d30*/  IMAD.MOV.U32 R4, RZ, RZ, R20 ;  /* 0x000000ffff047224 */ /* 0x000fe200078e0014 */
[----:B------:R-:W-:Y:S01]  /*0d40*/  LOP3.LUT R12, RZ, R3, RZ, 0x33, !PT ;  /* 0x00000003ff0c7212 */ /* 0x000fe200078e33ff */
[----:B------:R-:W3:Y:S01]  /*0d50*/  LDC R25, c[0x0][0x610] ;  /* 0x00018400ff197b82 */ /* 0x000ee20000000800 */
[----:B------:R-:W-:Y:S05]  /*0d60*/  @!P0 BRA `(.L_x_10) ;  /* 0x0000000000288947 */ /* 0x000fea0003800000 */
[----:B------:R-:W4:Y:S02]  /*0d70*/  LDC R3, c[0x0][0x64c] ;  /* 0x00019300ff037b82 */ /* 0x000f240000000800 */
[----:B----4-:R-:W-:-:S05]  /*0d80*/  IADD3 R3, P0, R20, R3, RZ ;  /* 0x0000000314037210 */ /* 0x010fca0007f1e0ff */
        /* <DEDUP_REMOVED lines=8> */
.L_x_10:
[----:B-1----:R-:W-:Y:S01]  /*0e10*/  SHF.R.U64 R4, R4, R15, R5 ;  /* 0x0000000f04047219 */ /* 0x002fe20000001205 */
[----:B0-----:R-:W-:Y:S01]  /*0e20*/  VIADD R5, R24, 0xffffffff ;  /* 0xffffffff18057836 */ /* 0x001fe20000000000 */
[----:B------:R-:W-:Y:S02]  /*0e30*/  SHF.L.U32 R3, R23, R28, RZ ;  /* 0x0000001c17037219 */ /* 0x000fe400000006ff */
[----:B------:R-:W-:Y:S01]  /*0e40*/  LOP3.LUT R12, R27, R12, RZ, 0xc0, !PT ;  /* 0x0000000c1b0c7212 */ /* 0x000fe200078ec0ff */
[----:B------:R-:W-:Y:S01]  /*0e50*/  IMAD.MOV R8, RZ, RZ, -R4 ;  /* 0x000000ffff087224 */ /* 0x000fe200078e0a04 */
[----:B------:R-:W-:-:S03]  /*0e60*/  SEL R7, R7, R26, !P1 ;  /* 0x0000001a07077207 */ /* 0x000fc60004800000 */
[----:B------:R-:W-:Y:S01]  /*0e70*/  IMAD R12, R3, R4, R12 ;  /* 0x00000004030c7224 */ /* 0x000fe200078e020c */
[----:B------:R-:W-:Y:S01]  /*0e80*/  LOP3.LUT R4, R14, R5, RZ, 0xc0, !PT ;  /* 0x000000050e047212 */ /* 0x000fe200078ec0ff */
[----:B--2---:R-:W-:Y:S02]  /*0e90*/  IMAD R3, R8, R21, R20 ;  /* 0x0000001508037224 */ /* 0x004fe400078e0214 */
[----:B---3--:R-:W-:Y:S02]  /*0ea0*/  IMAD R7, R12, R25, R7 ;  /* 0x000000190c077224 */ /* 0x008fe400078e0207 */
[----:B------:R-:W-:Y:S02]  /*0eb0*/  IMAD.MOV.U32 R5, RZ, RZ, 0x1 ;  /* 0x00000001ff057424 */ /* 0x000fe400078e00ff */
[----:B------:R-:W-:-:S03]  /*0ec0*/  IMAD R4, R3, R24, R4 ;  /* 0x0000001803047224 */ /* 0x000fc600078e0204 */
[----:B------:R-:W-:Y:S02]  /*0ed0*/  PRMT R3, R5, 0x7610, R3 ;  /* 0x0000761005037816 */ /* 0x000fe40000000003 */
[----:B------:R-:W-:Y:S02]  /*0ee0*/  SEL R70, R4, R7, !P1 ;  /* 0x0000000704467207 */ /* 0x000fe40004800000 */
[----:B------:R-:W-:-:S07]  /*0ef0*/  SEL R71, R7, R4, !P1 ;  /* 0x0000000407477207 */ /* 0x000fce0004800000 */
.L_x_8:
[----:B------:R-:W-:-:S08]  /*0f00*/  NOP ;  /* 0x0000000000007918 */ /* 0x000fd00000000000 */
[----:B------:R-:W0:Y:S02]  /*0f10*/  USETMAXREG.TRY_ALLOC.CTAPOOL UP0, 0xe8 ;  /* 0x000000e8000079c8 */ /* 0x000e240008000600 */
[----:B0-----:R-:W-:-:S13]  /*0f20*/  PLOP3.LUT P0, PT, PT, PT, UP0, 0x80, 0x0 ;  /* 0x000000000000781c */ /* 0x001fda0003f0f008 */
[----:B------:R-:W-:Y:S05]  /*0f30*/  @!P0 BRA `(.L_x_8) ;  /* 0xfffffffc00f08947 */ /* 0x000fea000383ffff */
[----:B------:R-:W-:Y:S01]  /*0f40*/  ULDC.64 UR4, c[0x0][0x598] ;  /* 0x0001660000047ab9 */ /* 0x000fe20000000a00 */
[----:B------:R-:W-:Y:S01]  /*0f50*/  ULDC.64 UR36, c[0x0][0x208] ;  /* 0x0000820000247ab9 */ /* 0x000fe20000000a00 */
[----:B------:R-:W-:-:S04]  /*0f60*/  ISETP.NE.U32.AND P0, PT, RZ, UR4, PT ;  /* 0x00000004ff007c0c */ /* 0x000fc8000bf05070 */
[----:B------:R-:W-:-:S13]  /*0f70*/  ISETP.NE.AND.EX P0, PT, RZ, UR5, PT, P0 ;  /* 0x00000005ff007c0c */ /* 0x000fda000bf05300 */
[----:B------:R-:W-:Y:S05]  /*0f80*/  @!P0 BRA `(.L_x_11) ;  /* 0x00000000001c8947 */ /* 0x000fea0003800000 */
[----:B------:R-:W0:Y:S02]  /*0f90*/  LDC.64 R4, c[0x0][0x598] ;  /* 0x00016600ff047b82 */ /* 0x000e240000000a00 */
[----:B0-----:R-:W2:Y:S02]  /*0fa0*/  LDG.E.64 R4, desc[UR36][R4.64] ;  /* 0x0000002404047981 */ /* 0x001ea4000c1e1b00 */
[----:B--2---:R-:W-:-:S04]  /*0fb0*/  ISETP.NE.U32.AND P0, PT, R4, RZ, PT ;  /* 0x000000ff0400720c */ /* 0x004fc80003f05070 */
[----:B------:R-:W-:-:S13]  /*0fc0*/  ISETP.NE.AND.EX P0, PT, R5, RZ, PT, P0 ;  /* 0x000000ff0500720c */ /* 0x000fda0003f05300 */
[----:B------:R-:W-:Y:S05]  /*0fd0*/  @!P0 BRA `(.L_x_11) ;  /* 0x0000000000088947 */ /* 0x000fea0003800000 */
[----:B------:R0:W5:Y:S01]  /*0fe0*/  LD.E R23, desc[UR36][R4.64] ;  /* 0x0000002404177980 */ /* 0x000162000c101900 */
[----:B------:R-:W-:Y:S05]  /*0ff0*/  BRA `(.L_x_12) ;  /* 0x0000000000247947 */ /* 0x000fea0003800000 */
.L_x_11:
[----:B------:R-:W-:Y:S02]  /*1000*/  ULDC.64 UR4, c[0x0][0x588] ;  /* 0x0001620000047ab9 */ /* 0x000fe40000000a00 */
[----:B------:R-:W-:-:S04]  /*1010*/  ISETP.NE.U32.AND P0, PT, RZ, UR4, PT ;  /* 0x00000004ff007c0c */ /* 0x000fc8000bf05070 */
[----:B------:R-:W-:-:S13]  /*1020*/  ISETP.NE.AND.EX P0, PT, RZ, UR5, PT, P0 ;  /* 0x00000005ff007c0c */ /* 0x000fda000bf05300 */
[----:B------:R-:W-:Y:S05]  /*1030*/  @!P0 BRA `(.L_x_13) ;  /* 0x00000000000c8947 */ /* 0x000fea0003800000 */
[----:B------:R-:W0:Y:S02]  /*1040*/  LDC.64 R4, c[0x0][0x588] ;  /* 0x00016200ff047b82 */ /* 0x000e240000000a00 */
[----:B0-----:R1:W5:Y:S01]  /*1050*/  LDG.E R23, desc[UR36][R4.64] ;  /* 0x0000002404177981 */ /* 0x001362000c1e1900 */
[----:B------:R-:W-:Y:S05]  /*1060*/  BRA `(.L_x_12) ;  /* 0x0000000000087947 */ /* 0x000fea0003800000 */
.L_x_13:
[----:B------:R-:W-:Y:S02]  /*1070*/  ULDC UR4, c[0x0][0x580] ;  /* 0x0001600000047ab9 */ /* 0x000fe40000000800 */
[----:B------:R-:W-:-:S07]  /*1080*/  IMAD.U32 R23, RZ, RZ, UR4 ;  /* 0x00000004ff177e24 */ /* 0x000fce000f8e00ff */
.L_x_12:
[----:B------:R-:W-:Y:S02]  /*1090*/  ULDC.64 UR4, c[0x0][0x5a0] ;  /* 0x0001680000047ab9 */ /* 0x000fe40000000a00 */
[----:B------:R-:W-:-:S04]  /*10a0*/  ISETP.NE.U32.AND P0, PT, RZ, UR4, PT ;  /* 0x00000004ff007c0c */ /* 0x000fc8000bf05070 */
[----:B------:R-:W-:-:S13]  /*10b0*/  ISETP.NE.AND.EX P0, PT, RZ, UR5, PT, P0 ;  /* 0x00000005ff007c0c */ /* 0x000fda000bf05300 */
[----:B------:R-:W-:Y:S05]  /*10c0*/  @!P0 BRA `(.L_x_14) ;  /* 0x00000000001c8947 */ /* 0x000fea0003800000 */
[----:B01----:R-:W0:Y:S02]  /*10d0*/  LDC.64 R4, c[0x0][0x5a0] ;  /* 0x00016800ff047b82 */ /* 0x003e240000000a00 */
[----:B0-----:R-:W2:Y:S02]  /*10e0*/  LDG.E.64 R4, desc[UR36][R4.64] ;  /* 0x0000002404047981 */ /* 0x001ea4000c1e1b00 */
[----:B--2---:R-:W-:-:S04]  /*10f0*/  ISETP.NE.U32.AND P0, PT, R4, RZ, PT ;  /* 0x000000ff0400720c */ /* 0x004fc80003f05070 */
[----:B------:R-:W-:-:S13]  /*1100*/  ISETP.NE.AND.EX P0, PT, R5, RZ, PT, P0 ;  /* 0x000000ff0500720c */ /* 0x000fda0003f05300 */
[----:B------:R-:W-:Y:S05]  /*1110*/  @!P0 BRA `(.L_x_14) ;  /* 0x0000000000088947 */ /* 0x000fea0003800000 */
[----:B------:R0:W5:Y:S01]  /*1120*/  LD.E R58, desc[UR36][R4.64] ;  /* 0x00000024043a7980 */ /* 0x000162000c101900 */
[----:B------:R-:W-:Y:S05]  /*1130*/  BRA `(.L_x_15) ;  /* 0x0000000000247947 */ /* 0x000fea0003800000 */
.L_x_14:
[----:B------:R-:W-:Y:S02]  /*1140*/  ULDC.64 UR4, c[0x0][0x590] ;  /* 0x0001640000047ab9 */ /* 0x000fe40000000a00 */
[----:B------:R-:W-:-:S04]  /*1150*/  ISETP.NE.U32.AND P0, PT, RZ, UR4, PT ;  /* 0x00000004ff007c0c */ /* 0x000fc8000bf05070 */
[----:B------:R-:W-:-:S13]  /*1160*/  ISETP.NE.AND.EX P0, PT, RZ, UR5, PT, P0 ;  /* 0x00000005ff007c0c */ /* 0x000fda000bf05300 */
[----:B------:R-:W-:Y:S05]  /*1170*/  @!P0 BRA `(.L_x_16) ;  /* 0x00000000000c8947 */ /* 0x000fea0003800000 */
[----:B------:R-:W2:Y:S02]  /*1180*/  LDC.64 R58, c[0x0][0x590] ;  /* 0x00016400ff3a7b82 */ /* 0x000ea40000000a00 */
[----:B--2---:R2:W5:Y:S01]  /*1190*/  LDG.E R58, desc[UR36][R58.64] ;  /* 0x000000243a3a7981 */ /* 0x004562000c1e1900 */
[----:B------:R-:W-:Y:S05]  /*11a0*/  BRA `(.L_x_15) ;  /* 0x0000000000087947 */ /* 0x000fea0003800000 */
.L_x_16:
[----:B------:R-:W-:Y:S02]  /*11b0*/  ULDC UR4, c[0x0][0x584] ;  /* 0x0001610000047ab9 */ /* 0x000fe40000000800 */
[----:B------:R-:W-:-:S07]  /*11c0*/  IMAD.U32 R58, RZ, RZ, UR4 ;  /* 0x00000004ff3a7e24 */ /* 0x000fce000f8e00ff */
.L_x_15:
[----:B------:R-:W-:-:S13]  /*11d0*/  LOP3.LUT P0, RZ, R3, 0xff, RZ, 0xc0, !PT ;  /* 0x000000ff03ff7812 */ /* 0x000fda000780c0ff */
[----:B------:R-:W-:Y:S05]  /*11e0*/  @!P0 EXIT ;  /* 0x000000000000894d */ /* 0x000fea0003800000 */
[----:B------:R-:W3:Y:S01]  /*11f0*/  LDC R61, c[0x0][0x658] ;  /* 0x00019600ff3d7b82 */ /* 0x000ee20000000800 */
[----:B------:R-:W-:Y:S01]  /*1200*/  LOP3.LUT R6, R6, 0x1, RZ, 0xc0, !PT ;  /* 0x0000000106067812 */ /* 0x000fe200078ec0ff */
[----:B------:R-:W-:Y:S01]  /*1210*/  ULDC.64 UR6, c[0x0][0x288] ;  /* 0x0000a20000067ab9 */ /* 0x000fe20000000a00 */
[----:B------:R-:W-:Y:S01]  /*1220*/  SHF.R.U32.HI R3, RZ, 0x2, R63 ;  /* 0x00000002ff037819 */ /* 0x000fe2000001163f */
[----:B------:R-:W-:Y:S01]  /*1230*/  UIADD3 UR4, UR7, 0x7f, URZ ;  /* 0x0000007f07047890 */ /* 0x000fe2000fffe03f */
[----:B------:R-:W-:Y:S01]  /*1240*/  SHF.R.U32.HI R0, RZ, 0x1, R0 ;  /* 0x00000001ff007819 */ /* 0x000fe20000011600 */
[----:B------:R-:W-:Y:S01]  /*1250*/  IMAD.SHL.U32 R56, R6, 0x40, RZ ;  /* 0x0000004006387824 */ /* 0x000fe200078e00ff */
[----:B------:R-:W-:Y:S01]  /*1260*/  LOP3.LUT R3, R3, 0x7, RZ, 0xc0, !PT ;  /* 0x0000000703037812 */ /* 0x000fe200078ec0ff */
[----:B01----:R-:W0:Y:S01]  /*1270*/  LDC.64 R4, c[0x0][0x5c8] ;  /* 0x00017200ff047b82 */ /* 0x003e220000000a00 */
[----:B------:R-:W-:Y:S01]  /*1280*/  USHF.R.S32.HI UR5, URZ, 0x1f, UR4 ;  /* 0x0000001f3f057899 */ /* 0x000fe20008011404 */
[----:B------:R-:W-:Y:S01]  /*1290*/  LOP3.LUT R0, R0, 0x30, RZ, 0xc0, !PT ;  /* 0x0000003000007812 */ /* 0x000fe200078ec0ff */
[----:B------:R-:W-:Y:S01]  /*12a0*/  IMAD.MOV.U32 R8, RZ, RZ, 0x1 ;  /* 0x00000001ff087424 */ /* 0x000fe200078e00ff */
[--C-:B------:R-:W-:Y:S01]  /*12b0*/  LOP3.LUT R56, R56, 0x40, R3.reuse, 0xe2, !PT ;  /* 0x0000004038387812 */ /* 0x100fe200078ee203 */
[----:B------:R-:W-:Y:S01]  /*12c0*/  ULEA.HI UR5, UR5, UR4, URZ, 0x7 ;  /* 0x0000000405057291 */ /* 0x000fe2000f8f383f */
[-C--:B------:R-:W-:Y:S01]  /*12d0*/  IADD3 R3, RZ, -R0.reuse, -R3 ;  /* 0x80000000ff037210 */ /* 0x080fe20007ffe803 */
[----:B------:R-:W-:Y:S01]  /*12e0*/  IMAD.U32 R7, RZ, RZ, UR6 ;  /* 0x00000006ff077e24 */ /* 0x000fe2000f8e00ff */
[----:B------:R-:W1:Y:S01]  /*12f0*/  LDC R65, c[0x0][0x600] ;  /* 0x00018000ff417b82 */ /* 0x000e620000000800 */
[----:B------:R-:W-:Y:S01]  /*1300*/  LOP3.LUT R56, R56, R0, RZ, 0xfc, !PT ;  /* 0x0000000038387212 */ /* 0x000fe200078efcff */
[----:B------:R-:W-:Y:S01]  /*1310*/  IMAD.MOV.U32 R0, RZ, RZ, -0x1 ;  /* 0xffffffffff007424 */ /* 0x000fe200078e00ff */
[----:B------:R-:W-:Y:S01]  /*1320*/  USHF.R.S32.HI UR43, URZ, 0x7, UR5 ;  /* 0x000000073f2b7899 */ /* 0x000fe20008011405 */
[C---:B------:R-:W-:Y:S01]  /*1330*/  LOP3.LUT R62, R63.reuse, 0x3, RZ, 0xc0, !PT ;  /* 0x000000033f3e7812 */ /* 0x040fe200078ec0ff */
[----:B------:R-:W-:Y:S01]  /*1340*/  IMAD R3, R6, -0x40, R3 ;  /* 0xffffffc006037824 */ /* 0x000fe200078e0203 */
[C---:B------:R-:W-:Y:S01]  /*1350*/  LOP3.LUT R64, R63.reuse, 0x80, RZ, 0xc0, !PT ;  /* 0x000000803f407812 */ /* 0x040fe200078ec0ff */
[----:B------:R-:W-:Y:S01]  /*1360*/  UISETP.LT.AND UP0, UPT, UR43, 0x1, UPT ;  /* 0x000000012b00788c */ /* 0x000fe2000bf01270 */
[-C--:B---3--:R-:W-:Y:S01]  /*1370*/  SHF.L.U32 R0, R0, R61.reuse, RZ ;  /* 0x0000003d00007219 */ /* 0x088fe200000006ff */
[----:B------:R-:W-:Y:S01]  /*1380*/  ULDC UR4, c[0x0][0x284] ;  /* 0x0000a10000047ab9 */ /* 0x000fe20000000800 */
[----:B------:R-:W-:Y:S01]  /*1390*/  IMAD R62, R62, -0x2, R7 ;  /* 0xfffffffe3e3e7824 */ /* 0x000fe200078e0207 */
[----:B------:R-:W-:Y:S01]  /*13a0*/  USEL UR44, UR43, 0x1, UP0 ;  /* 0x000000012b2c7887 */ /* 0x000fe20008000000 */
[----:B------:R-:W-:Y:S01]  /*13b0*/  SHF.L.U32 R61, R8, R61, RZ ;  /* 0x0000003d083d7219 */ /* 0x000fe200000006ff */
[----:B------:R-:W-:Y:S01]  /*13c0*/  IMAD.SHL.U32 R63, R63, 0x2, RZ ;  /* 0x000000023f3f7824 */ /* 0x000fe200078e00ff */
[----:B------:R-:W-:Y:S01]  /*13d0*/  LOP3.LUT R68, R18, 0x1, RZ, 0xfc, !PT ;  /* 0x0000000112447812 */ /* 0x000fe200078efcff */
[----:B------:R-:W-:Y:S01]  /*13e0*/  VIADD R67, R3, UR4 ;  /* 0x0000000403437c36 */ /* 0x000fe20008000000 */
[C---:B0-----:R-:W-:Y:S01]  /*13f0*/  SHF.L.U64.HI R60, R4.reuse, 0x3, R5 ;  /* 0x00000003043c7819 */ /* 0x041fe20000010205 */
[----:B--2---:R-:W-:Y:S01]  /*1400*/  IMAD.SHL.U32 R59, R4, 0x8, RZ ;  /* 0x00000008043b7824 */ /* 0x004fe200078e00ff */
[----:B------:R-:W-:Y:S01]  /*1410*/  SHF.R.U32.HI R64, RZ, 0x7, R64 ;  /* 0x00000007ff407819 */ /* 0x000fe20000011640 */
[----:B------:R-:W-:Y:S01]  /*1420*/  IMAD.MOV.U32 R57, RZ, RZ, RZ ;  /* 0x000000ffff397224 */ /* 0x000fe200078e00ff */
[----:B------:R-:W-:Y:S01]  /*1430*/  LOP3.LUT R66, RZ, R0, RZ, 0x33, !PT ;  /* 0x00000000ff427212 */ /* 0x000fe200078e33ff */
[----:B------:R-:W-:Y:S01]  /*1440*/  UIADD3 UR44, UR43, -UR44, URZ ;  /* 0x8000002c2b2c7290 */ /* 0x000fe2000fffe03f */
[----:B------:R-:W-:Y:S01]  /*1450*/  UMOV UR40, URZ ;  /* 0x0000003f00287c82 */ /* 0x000fe20008000000 */
[----:B-1----:R-:W-:Y:S01]  /*1460*/  VIADD R65, R65, 0xffffffff ;  /* 0xffffffff41417836 */ /* 0x002fe20000000000 */
[----:B------:R-:W-:-:S09]  /*1470*/  UMOV UR42, URZ ;  /* 0x0000003f002a7c82 */ /* 0x000fd20008000000 */
.L_x_98:
[----:B0-----:R-:W0:Y:S01]  /*1480*/  SHFL.IDX PT, R0, R64, RZ, 0x1f ;  /* 0x00001fff40007589 */ /* 0x001e2200000e0000 */
[----:B-1----:R-:W1:Y:S01]  /*1490*/  S2UR UR7, SR_CgaCtaId ;  /* 0x00000000000779c3 */ /* 0x002e620000008800 */
[----:B------:R-:W-:Y:S01]  /*14a0*/  UMOV UR6, 0x400 ;  /* 0x0000040000067882 */ /* 0x000fe20000000000 */
[----:B0-----:R-:W-:Y:S01]  /*14b0*/  R2UR UR4, R0 ;  /* 0x00000000000472ca */ /* 0x001fe200000e0000 */
[----:B-1----:R-:W-:-:S12]  /*14c0*/  ULEA UR6, UR7, UR6, 0x18 ;  /* 0x0000000607067291 */ /* 0x002fd8000f8ec03f */
[----:B------:R-:W-:-:S04]  /*14d0*/  ULEA.HI UR5, UR4, UR4, URZ, 0x1 ;  /* 0x0000000404057291 */ /* 0x000fc8000f8f083f */
[----:B------:R-:W-:-:S04]  /*14e0*/  ULOP3.LUT UR5, UR5, 0x7fffe, URZ, 0xc0, !UPT ;  /* 0x0007fffe05057892 */ /* 0x000fc8000f8ec03f */
[----:B------:R-:W-:-:S03]  /*14f0*/  UIADD3 UR5, UR4, -UR5, URZ ;  /* 0x8000000504057290 */ /* 0x000fc6000fffe03f */
[----:B------:R-:W-:Y:S01]  /*1500*/  ULDC UR4, c[0x0][0x28c] ;  /* 0x0000a30000047ab9 */ /* 0x000fe20000000800 */
[----:B------:R-:W-:Y:S01]  /*1510*/  ULEA UR5, UR5, UR6, 0xd ;  /* 0x0000000605057291 */ /* 0x000fe2000f8e683f */
[----:B------:R-:W-:-:S03]  /*1520*/  ISETP.LT.AND P0, PT, RZ, UR4, PT ;  /* 0x00000004ff007c0c */ /* 0x000fc6000bf01270 */
[----:B------:R-:W-:-:S04]  /*1530*/  UIADD3 UR5, UR5, 0x100, URZ ;  /* 0x0000010005057890 */ /* 0x000fc8000fffe03f */
[----:B------:R-:W-:-:S04]  /*1540*/  USHF.R.U32.HI UR5, URZ, 0x4, UR5 ;  /* 0x000000043f057899 */ /* 0x000fc80008011605 */
[----:B------:R-:W-:-:S04]  /*1550*/  ULOP3.LUT UR5, UR5, 0x3fff, URZ, 0xc0, !UPT ;  /* 0x00003fff05057892 */ /* 0x000fc8000f8ec03f */
[----:B------:R-:W-:Y:S01]  /*1560*/  ULOP3.LUT UR45, UR5, 0x10000, URZ, 0xfc, !UPT ;  /* 0x00010000052d7892 */ /* 0x000fe2000f8efc3f */
[----:B--2345:R-:W-:Y:S11]  /*1570*/  @P0 BRA `(.L_x_17) ;  /* 0x0000000000400947 */ /* 0x03cff60003800000 */
[----:B------:R-:W-:Y:S01]  /*1580*/  MOV R0, 0x0 ;  /* 0x0000000000007802 */ /* 0x000fe20000000f00 */
[----:B------:R-:W-:Y:S01]  /*1590*/  ULDC.64 UR4, c[0x4][0x68] ;  /* 0x01001a0000047ab9 */ /* 0x000fe20000000a00 */
[----:B------:R-:W-:Y:S01]  /*15a0*/  ULDC.64 UR6, c[0x4][0x8] ;  /* 0x0100020000067ab9 */ /* 0x000fe20000000a00 */
[----:B------:R-:W-:Y:S01]  /*15b0*/  IMAD.U32 R4, RZ, RZ, UR4 ;  /* 0x00000004ff047e24 */ /* 0x000fe2000f8e00ff */
[----:B------:R0:W1:Y:S01]  /*15c0*/  LDC.64 R14, c[0x4][R0] ;  /* 0x01000000000e7b82 */ /* 0x0000620000000a00 */
[----:B------:R-:W-:Y:S01]  /*15d0*/  IMAD.U32 R5, RZ, RZ, UR5 ;  /* 0x00000005ff057e24 */ /* 0x000fe2000f8e00ff */
[----:B------:R-:W-:Y:S01]  /*15e0*/  ULDC.64 UR4, c[0x4][0x70] ;  /* 0x01001c0000047ab9 */ /* 0x000fe20000000a00 */
[----:B------:R-:W-:Y:S02]  /*15f0*/  IMAD.U32 R10, RZ, RZ, UR6 ;  /* 0x00000006ff0a7e24 */ /* 0x000fe4000f8e00ff */
[----:B------:R-:W-:Y:S02]  /*1600*/  IMAD.U32 R6, RZ, RZ, UR4 ;  /* 0x00000004ff067e24 */ /* 0x000fe4000f8e00ff */
[----:B------:R-:W-:-:S02]  /*1610*/  IMAD.U32 R7, RZ, RZ, UR5 ;  /* 0x00000005ff077e24 */ /* 0x000fc4000f8e00ff */
[----:B------:R-:W-:Y:S02]  /*1620*/  IMAD.U32 R11, RZ, RZ, UR7 ;  /* 0x00000007ff0b7e24 */ /* 0x000fe4000f8e00ff */
[----:B------:R-:W-:Y:S02]  /*1630*/  IMAD.MOV.U32 R8, RZ, RZ, 0x1e1 ;  /* 0x000001e1ff087424 */ /* 0x000fe400078e00ff */
[----:B------:R-:W-:Y:S02]  /*1640*/  IMAD.MOV.U32 R12, RZ, RZ, 0x1 ;  /* 0x00000001ff0c7424 */ /* 0x000fe400078e00ff */
[----:B0-----:R-:W-:-:S07]  /*1650*/  IMAD.MOV.U32 R13, RZ, RZ, RZ ;  /* 0x000000ffff0d7224 */ /* 0x001fce00078e00ff */
[----:B------:R-:W-:-:S07]  /*1660*/  LEPC R20, `(.L_x_17) ;  /* 0x000000001014794e */ /* 0x000fce0000000000 */
[----:B-1---5:R-:W-:Y:S05]  /*1670*/  CALL.ABS.NOINC R14 ;  /* 0x000000000e007343 */ /* 0x022fea0003c00000 */
.L_x_17:
[----:B------:R-:W-:-:S13]  /*1680*/  ISETP.NE.AND P0, PT, R68, 0x3, PT ;  /* 0x000000034400780c */ /* 0x000fda0003f05270 */
[----:B------:R-:W-:Y:S05]  /*1690*/  @!P0 BRA `(.L_x_18) ;  /* 0x0000000000048947 */ /* 0x000fea0003800000 */
[----:B------:R-:W-:Y:S01]  /*16a0*/  BPT.TRAP 0x1 ;  /* 0x000000040000795c */ /* 0x000fe20000300000 */
.L_x_18:
[----:B------:R-:W0:Y:S01]  /*16b0*/  S2UR UR5, SR_CgaCtaId ;  /* 0x00000000000579c3 */ /* 0x000e220000008800 */
[----:B------:R-:W-:Y:S01]  /*16c0*/  UMOV UR4, 0x400 ;  /* 0x0000040000047882 */ /* 0x000fe20000000000 */
[----:B------:R-:W-:Y:S02]  /*16d0*/  IMAD.U32 R0, RZ, RZ, UR40 ;  /* 0x00000028ff007e24 */ /* 0x000fe4000f8e00ff */
[----:B------:R-:W-:-:S03]  /*16e0*/  IMAD.U32 R3, RZ, RZ, UR42 ;  /* 0x0000002aff037e24 */ /* 0x000fc6000f8e00ff */
[----:B------:R-:W-:Y:S01]  /*16f0*/  SHF.L.U32 R0, R0, 0x1f, RZ ;  /* 0x0000001f00007819 */ /* 0x000fe200000006ff */
[----:B0-----:R-:W-:-:S06]  /*1700*/  ULEA UR4, UR5, UR4, 0x18 ;  /* 0x0000000405047291 */ /* 0x001fcc000f8ec03f */
[----:B------:R-:W-:-:S04]  /*1710*/  IMAD.U32 R6, RZ, RZ, UR4 ;  /* 0x00000004ff067e24 */ /* 0x000fc8000f8e00ff */
[----:B------:R-:W-:-:S04]  /*1720*/  IMAD R3, R3, 0x8, R6 ;  /* 0x0000000803037824 */ /* 0x000fc800078e0206 */
[----:B------:R0:W1:Y:S01]  /*1730*/  SYNCS.PHASECHK.TRANS64.TRYWAIT P1, [R3+URZ], R0 ;  /* 0x00000000030075a7 */ /* 0x000062000802017f */
[----:B------:R-:W-:Y:S05]  /*1740*/  @!P0 BRA `(.L_x_19) ;  /* 0x0000000000048947 */ /* 0x000fea0003800000 */
[----:B------:R-:W-:Y:S01]  /*1750*/  BPT.TRAP 0x1 ;  /* 0x000000040000795c */ /* 0x000fe20000300000 */
.L_x_19:
[----:B------:R-:W-:-:S05]  /*1760*/  IMAD.U32 R4, RZ, RZ, UR44 ;  /* 0x0000002cff047e24 */ /* 0x000fca000f8e00ff */
[----:B------:R-:W-:Y:S01]  /*1770*/  ISETP.GE.AND P2, PT, R4, 0x1, PT ;  /* 0x000000010400780c */ /* 0x000fe20003f46270 */
[----:B-1----:R-:W-:-:S12]  /*1780*/  @P1 BRA `(.L_x_20) ;  /* 0x0000000000081947 */ /* 0x002fd80003800000 */
[----:B------:R-:W1:Y:S02]  /*1790*/  SYNCS.PHASECHK.TRANS64.TRYWAIT P1, [R3+URZ], R0 ;  /* 0x00000000030075a7 */ /* 0x000e64000802017f */
[----:B-1----:R-:W-:Y:S05]  /*17a0*/  @!P1 BRA `(.L_x_21) ;  /* 0x0000004c00009947 */ /* 0x002fea0003800000 */
.L_x_20:
[----:B------:R-:W-:Y:S05]  /*17b0*/  WARPSYNC.ALL ;  /* 0x0000000000007948 */ /* 0x000fea0003800000 */
[----:B------:R-:W-:Y:S01]  /*17c0*/  R2UR UR4, R6 ;  /* 0x00000000060472ca */ /* 0x000fe200000e0000 */
[----:B------:R-:W-:Y:S01]  /*17d0*/  ULEA UR5, UR42, UR45, 0xb ;  /* 0x0000002d2a057291 */ /* 0x000fe2000f8e583f */
[----:B------:R-:W-:Y:S01]  /*17e0*/  WARPGROUP.ARRIVE ;  /* 0x00000000000079c5 */ /* 0x000fe20000000000 */
[----:B------:R-:W-:Y:S01]  /*17f0*/  UMOV UR9, 0x40000040 ;  /* 0x4000004000097882 */ /* 0x000fe20000000000 */
[----:B------:R-:W-:-:S04]  /*1800*/  UMOV UR11, 0x40000040 ;  /* 0x40000040000b7882 */ /* 0x000fc80000000000 */
[----:B------:R-:W-:-:S05]  /*1810*/  UMOV UR8, UR5 ;  /* 0x0000000500087c82 */ /* 0x000fca0008000000 */
[----:B------:R-:W-:-:S04]  /*1820*/  UIADD3 UR4, UR4, 0x20100, URZ ;  /* 0x0002010004047890 */ /* 0x000fc8000fffe03f */
[----:B------:R-:W-:-:S04]  /*1830*/  USHF.R.U32.HI UR4, URZ, 0x4, UR4 ;  /* 0x000000043f047899 */ /* 0x000fc80008011604 */
[----:B------:R-:W-:-:S04]  /*1840*/  ULOP3.LUT UR4, UR4, 0x3fff, URZ, 0xc0, !UPT ;  /* 0x00003fff04047892 */ /* 0x000fc8000f8ec03f */
[----:B------:R-:W-:-:S04]  /*1850*/  ULOP3.LUT UR4, UR4, 0x10000, URZ, 0xfc, !UPT ;  /* 0x0001000004047892 */ /* 0x000fc8000f8efc3f */
[----:B------:R-:W-:-:S07]  /*1860*/  ULEA UR6, UR42, UR4, 0xa ;  /* 0x000000042a067291 */ /* 0x000fce000f8e503f */
[----:B------:R-:W-:Y:S02]  /*1870*/  UMOV UR10, UR6 ;  /* 0x00000006000a7c82 */ /* 0x000fe40008000000 */
[----:B------:R-:W-:Y:S01]  /*1880*/  HGMMA.64x64x16.F32 R24, gdesc[UR8], RZ, !UPT, gsb0 ;  /* 0x00e00000081879f0 */ /* 0x000fe2000c0008ff */
[----:B------:R-:W-:Y:S02]  /*1890*/  UIADD3 UR8, UR5, 0x2, URZ ;  /* 0x0000000205087890 */ /* 0x000fe4000fffe03f */
[----:B------:R-:W-:Y:S01]  /*18a0*/  UIADD3 UR10, UR6, 0x2, URZ ;  /* 0x00000002060a7890 */ /* 0x000fe2000fffe03f */
[----:B------:R-:W-:Y:S01]  /*18b0*/  UMOV UR9, 0x40000040 ;  /* 0x4000004000097882 */ /* 0x000fe20000000000 */
[----:B------:R-:W-:Y:S01]  /*18c0*/  UMOV UR11, 0x40000040 ;  /* 0x40000040000b7882 */ /* 0x000fe20000000000 */
[----:B------:R-:W-:Y:S02]  /*18d0*/  WARPGROUP.DEPBAR.LE gsb0, 0x0 ;  /* 0x00008000000079c5 */ /* 0x000fe40000010000 */
[----:B------:R-:W-:-:S06]  /*18e0*/  WARPGROUP.ARRIVE ;  /* 0x00000000000079c5 */ /* 0x000fcc0000000000 */
[----:B------:R-:W-:Y:S01]  /*18f0*/  HGMMA.64x64x16.F32 R24, gdesc[UR8], R24, gsb0 ;  /* 0x00e00000081879f0 */ /* 0x000fe20008000818 */
        /* <DEDUP_REMOVED lines=41> */
[----:B------:R-:W-:Y:S03]  /*1b90*/  HGMMA.64x64x16.F32 R24, gdesc[UR8], R24, gsb0 ;  /* 0x00e00000081879f0 */ /* 0x000fe60008000818 */
[----:B------:R-:W-:Y:S02]  /*1ba0*/  WARPGROUP.DEPBAR.LE gsb0, 0x0 ;  /* 0x00008000000079c5 */ /* 0x000fe40000010000 */
[----:B------:R-:W-:Y:S05]  /*1bb0*/  @!P2 BRA `(.L_x_22) ;  /* 0x000000040098a947 */ /* 0x000fea0003800000 */
[----:B------:R-:W-:Y:S01]  /*1bc0*/  UIADD3 UR5, UR42, 0x1, URZ ;  /* 0x000000012a057890 */ /* 0x000fe2000fffe03f */
[----:B01----:R-:W-:Y:S02]  /*1bd0*/  IMAD.U32 R0, RZ, RZ, UR44 ;  /* 0x0000002cff007e24 */ /* 0x003fe4000f8e00ff */
[----:B------:R-:W-:Y:S01]  /*1be0*/  IMAD.U32 R3, RZ, RZ, UR42 ;  /* 0x0000002aff037e24 */ /* 0x000fe2000f8e00ff */
[----:B------:R-:W-:-:S04]  /*1bf0*/  UISETP.NE.AND UP0, UPT, UR5, 0x4, UPT ;  /* 0x000000040500788c */ /* 0x000fc8000bf05270 */
[----:B------:R-:W-:Y:S02]  /*1c00*/  USEL UR6, URZ, 0x1, UP0 ;  /* 0x000000013f067887 */ /* 0x000fe40008000000 */
[----:B------:R-:W-:Y:S02]  /*1c10*/  USEL UR5, UR5, URZ, UP0 ;  /* 0x0000003f05057287 */ /* 0x000fe40008000000 */
[----:B------:R-:W-:-:S06]  /*1c20*/  ULOP3.LUT UR6, UR40, UR6, URZ, 0x3c, !UPT ;  /* 0x0000000628067292 */ /* 0x000fcc000f8e3c3f */
[----:B------:R-:W-:-:S07]  /*1c30*/  IMAD.U32 R7, RZ, RZ, UR6 ;  /* 0x00000006ff077e24 */ /* 0x000fce000f8e00ff */
.L_x_29:
[----:B------:R-:W-:Y:S05]  /*1c40*/  @!P0 BRA `(.L_x_23) ;  /* 0x0000000000048947 */ /* 0x000fea0003800000 */
[----:B------:R-:W-:Y:S01]  /*1c50*/  BPT.TRAP 0x1 ;  /* 0x000000040000795c */ /* 0x000fe20000300000 */
.L_x_23:
[----:B------:R-:W0:Y:S01]  /*1c60*/  S2UR UR7, SR_CgaCtaId ;  /* 0x00000000000779c3 */ /* 0x000e220000008800 */
[----:B------:R-:W-:Y:S01]  /*1c70*/  UMOV UR6, 0x400 ;  /* 0x0000040000067882 */ /* 0x000fe20000000000 */
[----:B------:R-:W-:Y:S01]  /*1c80*/  IMAD.U32 R5, RZ, RZ, UR5 ;  /* 0x00000005ff057e24 */ /* 0x000fe2000f8e00ff */
[----:B------:R-:W-:Y:S01]  /*1c90*/  SHF.L.U32 R4, R7, 0x1f, RZ ;  /* 0x0000001f07047819 */ /* 0x000fe200000006ff */
[----:B0-----:R-:W-:-:S06]  /*1ca0*/  ULEA UR6, UR7, UR6, 0x18 ;  /* 0x0000000607067291 */ /* 0x001fcc000f8ec03f */
[----:B------:R-:W-:-:S04]  /*1cb0*/  IMAD.U32 R6, RZ, RZ, UR6 ;  /* 0x00000006ff067e24 */ /* 0x000fc8000f8e00ff */
[----:B------:R-:W-:-:S04]  /*1cc0*/  IMAD R5, R5, 0x8, R6 ;  /* 0x0000000805057824 */ /* 0x000fc800078e0206 */
[----:B------:R0:W1:Y:S01]  /*1cd0*/  SYNCS.PHASECHK.TRANS64.TRYWAIT P1, [R5+URZ], R4 ;  /* 0x00000004050075a7 */ /* 0x000062000802017f */
[----:B------:R-:W-:Y:S05]  /*1ce0*/  @!P0 BRA `(.L_x_24) ;  /* 0x0000000000048947 */ /* 0x000fea0003800000 */
[----:B------:R-:W-:Y:S01]  /*1cf0*/  BPT.TRAP 0x1 ;  /* 0x000000040000795c */ /* 0x000fe20000300000 */
.L_x_24:
[----:B-1----:R-:W-:Y:S05]  /*1d00*/  @P1 BRA `(.L_x_25) ;  /* 0x0000000000081947 */ /* 0x002fea0003800000 */
[----:B------:R-:W1:Y:S02]  /*1d10*/  SYNCS.PHASECHK.TRANS64.TRYWAIT P1, [R5+URZ], R4 ;  /* 0x00000004050075a7 */ /* 0x000e64000802017f */
[----:B-1----:R-:W-:Y:S05]  /*1d20*/  @!P1 BRA `(.L_x_26) ;  /* 0x0000004400b49947 */ /* 0x002fea0003800000 */
.L_x_25:
[----:B------:R-:W-:Y:S01]  /*1d30*/  ULEA UR6, UR5, UR45, 0xb ;  /* 0x0000002d05067291 */ /* 0x000fe2000f8e583f */
[----:B------:R-:W-:Y:S01]  /*1d40*/  WARPGROUP.ARRIVE ;  /* 0x00000000000079c5 */ /* 0x000fe20000000000 */
[----:B------:R-:W-:Y:S01]  /*1d50*/  ULEA UR7, UR5, UR4, 0xa ;  /* 0x0000000405077291 */ /* 0x000fe2000f8e503f */
[----:B------:R-:W-:Y:S01]  /*1d60*/  UMOV UR9, 0x40000040 ;  /* 0x4000004000097882 */ /* 0x000fe20000000000 */
[----:B------:R-:W-:-:S03]  /*1d70*/  UMOV UR11, 0x40000040 ;  /* 0x40000040000b7882 */ /* 0x000fc60000000000 */
[----:B------:R-:W-:Y:S02]  /*1d80*/  UMOV UR8, UR6 ;  /* 0x0000000600087c82 */ /* 0x000fe40008000000 */
[----:B------:R-:W-:Y:S02]  /*1d90*/  UMOV UR10, UR7 ;  /* 0x00000007000a7c82 */ /* 0x000fe40008000000 */
[----:B------:R-:W-:Y:S01]  /*1da0*/  HGMMA.64x64x16.F32 R24, gdesc[UR8], R24, gsb0 ;  /* 0x00e00000081879f0 */ /* 0x000fe20008000818 */
[----:B------:R-:W-:Y:S02]  /*1db0*/  UIADD3 UR8, UR6, 0x2, URZ ;  /* 0x0000000206087890 */ /* 0x000fe4000fffe03f */
[----:B------:R-:W-:Y:S01]  /*1dc0*/  UIADD3 UR10, UR7, 0x2, URZ ;  /* 0x00000002070a7890 */ /* 0x000fe2000fffe03f */
[----:B------:R-:W-:Y:S01]  /*1dd0*/  UMOV UR9, 0x40000040 ;  /* 0x4000004000097882 */ /* 0x000fe20000000000 */
[----:B------:R-:W-:Y:S01]  /*1de0*/  UMOV UR11, 0x40000040 ;  /* 0x40000040000b7882 */ /* 0x000fe20000000000 */
[----:B------:R-:W-:-:S02]  /*1df0*/  WARPGROUP.DEPBAR.LE gsb0, 0x0 ;  /* 0x00008000000079c5 */ /* 0x000fc40000010000 */
        /* <DEDUP_REMOVED lines=46> */
[----:B------:R-:W-:Y:S01]  /*20e0*/  BPT.TRAP 0x1 ;  /* 0x000000040000795c */ /* 0x000fe20000300000 */
.L_x_27:
[----:B------:R-:W-:-:S13]  /*20f0*/  ISETP.NE.AND P1, PT, R22, RZ, PT ;  /* 0x000000ff1600720c */ /* 0x000fda0003f25270 */
[----:B01----:R-:W-:-:S04]  /*2100*/  @P1 IMAD R4, R3, 0x8, R6 ;  /* 0x0000000803041824 */ /* 0x003fc800078e0206 */
[----:B------:R-:W-:-:S05]  /*2110*/  @P1 VIADD R4, R4, 0x20 ;  /* 0x0000002004041836 */ /* 0x000fca0000000000 */
[----:B------:R-:W-:-:S04]  /*2120*/  @P1 PRMT R4, R19, 0x654, R4 ;  /* 0x0000065413041816 */ /* 0x000fc80000000004 */
[----:B------:R0:W-:Y:S01]  /*2130*/  @P1 SYNCS.ARRIVE.TRANS64.RED.A1T0 RZ, [R4+URZ], RZ ;  /* 0x000000ff04ff19a7 */ /* 0x0001e2000810043f */
[----:B------:R-:W-:-:S13]  /*2140*/  ISETP.GT.U32.AND P1, PT, R18, 0x1, PT ;  /* 0x000000011200780c */ /* 0x000fda0003f24070 */
[----:B0-----:R-:W-:Y:S05]  /*2150*/  @P1 BRA `(.L_x_28) ;  /* 0x0000000000041947 */ /* 0x001fea0003800000 */
[----:B------:R-:W-:Y:S01]  /*2160*/  BPT.TRAP 0x1 ;  /* 0x000000040000795c */ /* 0x000fe20000300000 */
.L_x_28:
[----:B------:R-:W-:Y:S01]  /*2170*/  UIADD3 UR5, UR5, 0x1, URZ ;  /* 0x0000000105057890 */ /* 0x000fe2000fffe03f */
[C---:B------:R-:W-:Y:S01]  /*2180*/  ISETP.GT.AND P2, PT, R0.reuse, 0x1, PT ;  /* 0x000000010000780c */ /* 0x040fe20003f44270 */
[----:B------:R-:W-:Y:S02]  /*2190*/  VIADD R3, R3, 0x1 ;  /* 0x0000000103037836 */ /* 0x000fe40000000000 */
[----:B------:R-:W-:Y:S01]  /*21a0*/  UISETP.NE.AND UP0, UPT, UR5, 0x4, UPT ;  /* 0x000000040500788c */ /* 0x000fe2000bf05270 */
[----:B------:R-:W-:Y:S02]  /*21b0*/  VIADD R0, R0, 0xffffffff ;  /* 0xffffffff00007836 */ /* 0x000fe40000000000 */
[C---:B------:R-:W-:Y:S01]  /*21c0*/  ISETP.NE.AND P1, PT, R3.reuse, 0x4, PT ;  /* 0x000000040300780c */ /* 0x040fe20003f25270 */
[----:B------:R-:W-:Y:S02]  /*21d0*/  USEL UR6, URZ, 0x1, UP0 ;  /* 0x000000013f067887 */ /* 0x000fe40008000000 */
[----:B------:R-:W-:Y:S01]  /*21e0*/  USEL UR5, UR5, URZ, UP0 ;  /* 0x0000003f05057287 */ /* 0x000fe20008000000 */
[----:B------:R-:W-:-:S03]  /*21f0*/  SEL R3, R3, RZ, P1 ;  /* 0x000000ff03037207 */ /* 0x000fc60000800000 */
[----:B------:R-:W-:Y:S01]  /*2200*/  LOP3.LUT R7, R7, UR6, RZ, 0x3c, !PT ;  /* 0x0000000607077c12 */ /* 0x000fe2000f8e3cff */
[----:B------:R-:W-:Y:S07]  /*2210*/  @P2 BRA `(.L_x_29) ;  /* 0xfffffff800882947 */ /* 0x000fee000383ffff */
.L_x_22:
[----:B01----:R-:W0:Y:S02]  /*2220*/  LDC R0, c[0x0][0x28c] ;  /* 0x0000a300ff007b82 */ /* 0x003e240000000800 */
[----:B0-----:R-:W-:-:S13]  /*2230*/  ISETP.GE.AND P1, PT, R0, 0x1, PT ;  /* 0x000000010000780c */ /* 0x001fda0003f26270 */
[----:B------:R-:W-:Y:S05]  /*2240*/  @!P1 BRA `(.L_x_30) ;  /* 0x0000000000389947 */ /* 0x000fea0003800000 */
[----:B------:R-:W-:Y:S05]  /*2250*/  @!P0 BRA `(.L_x_31) ;  /* 0x0000000000048947 */ /* 0x000fea0003800000 */
[----:B------:R-:W-:Y:S01]  /*2260*/  BPT.TRAP 0x1 ;  /* 0x000000040000795c */ /* 0x000fe20000300000 */
.L_x_31:
[----:B------:R-:W-:-:S13]  /*2270*/  ISETP.NE.AND P0, PT, R22, RZ, PT ;  /* 0x000000ff1600720c */ /* 0x000fda0003f05270 */
[----:B------:R-:W-:-:S05]  /*2280*/  VOTEU.ANY UP0, P0 ;  /* 0x00000000003f7886 */ /* 0x000fca0000000100 */
[----:B------:R-:W-:-:S06]  /*2290*/  @UP0 UIADD3 UR4, UR44, UR42, URZ ;  /* 0x0000002a2c040290 */ /* 0x000fcc000fffe03f */
[----:B------:R-:W-:-:S04]  /*22a0*/  IMAD.U32 R0, RZ, RZ, UR4 ;  /* 0x00000004ff007e24 */ /* 0x000fc8000f8e00ff */
[----:B------:R-:W-:-:S05]  /*22b0*/  @P0 IMAD.SHL.U32 R0, R0, 0x8, RZ ;  /* 0x0000000800000824 */ /* 0x000fca00078e00ff */
[----:B------:R-:W-:-:S04]  /*22c0*/  @P0 LOP3.LUT R0, R0, 0x18, RZ, 0xc0, !PT ;  /* 0x0000001800000812 */ /* 0x000fc800078ec0ff */
[----:B------:R-:W-:-:S04]  /*22d0*/  @P0 IADD3 R0, R6, 0x20, R0 ;  /* 0x0000002006000810 */ /* 0x000fc80007ffe000 */
[----:B------:R-:W-:-:S04]  /*22e0*/  @P0 PRMT R0, R19, 0x654, R0 ;  /* 0x0000065413000816 */ /* 0x000fc80000000000 */
[----:B------:R0:W-:Y:S01]  /*22f0*/  @P0 SYNCS.ARRIVE.TRANS64.RED.A1T0 RZ, [R0+URZ], RZ ;  /* 0x000000ff00ff09a7 */ /* 0x0001e2000810043f */
[----:B------:R-:W-:-:S13]  /*2300*/  ISETP.GT.U32.AND P0, PT, R18, 0x1, PT ;  /* 0x000000011200780c */ /* 0x000fda0003f04070 */
[----:B0-----:R-:W-:Y:S05]  /*2310*/  @P0 BRA `(.L_x_30) ;  /* 0x0000000000040947 */ /* 0x001fea0003800000 */
[----:B------:R-:W-:Y:S01]  /*2320*/  BPT.TRAP 0x1 ;  /* 0x000000040000795c */ /* 0x000fe20000300000 */
.L_x_30:
[----:B------:R-:W-:Y:S01]  /*2330*/  IMAD.SHL.U32 R3, R70, 0x40, RZ ;  /* 0x0000004046037824 */ /* 0x000fe200078e00ff */
[----:B------:R-:W-:Y:S01]  /*2340*/  ULDC UR6, c[0x0][0x288] ;  /* 0x0000a20000067ab9 */ /* 0x000fe20000000800 */
[----:B------:R-:W-:Y:S01]  /*2350*/  SHF.R.S32.HI R13, RZ, 0x1f, R69 ;  /* 0x0000001fff0d7819 */ /* 0x000fe20000011445 */
[----:B------:R-:W-:Y:S01]  /*2360*/  IMAD.SHL.U32 R6, R71, 0x80, RZ ;  /* 0x0000008047067824 */ /* 0x000fe200078e00ff */
[----:B------:R-:W-:Y:S01]  /*2370*/  ULDC.64 UR4, c[0x0][0x5d0] ;  /* 0x0001740000047ab9 */ /* 0x000fe20000000a00 */
[----:B------:R-:W-:Y:S01]  /*2380*/  LOP3.LUT R10, R3, 0x6, R63, 0xf8, !PT ;  /* 0x00000006030a7812 */ /* 0x000fe200078ef83f */
[----:B------:R-:W-:Y:S01]  /*2390*/  IMAD.WIDE R70, R71, 0x80, R56 ;  /* 0x0000008047467825 */ /* 0x000fe200078e0238 */
[----:B------:R-:W-:Y:S01]  /*23a0*/  ISETP.GE.AND P0, PT, R3, UR6, PT ;  /* 0x0000000603007c0c */ /* 0x000fe2000bf06270 */
[----:B------:R-:W-:Y:S01]  /*23b0*/  ULDC UR6, c[0x0][0x284] ;  /* 0x0000a10000067ab9 */ /* 0x000fe20000000800 */
[----:B------:R-:W-:Y:S01]  /*23c0*/  SHF.R.S32.HI R11, RZ, 0x1f, R10 ;  /* 0x0000001fff0b7819 */ /* 0x000fe2000001140a */
[----:B------:R-:W-:Y:S01]  /*23d0*/  IMAD R0, R13, UR4, RZ ;  /* 0x000000040d007c24 */ /* 0x000fe2000f8e02ff */
[----:B------:R-:W-:-:S03]  /*23e0*/  ISETP.GE.OR P0, PT, R6, UR6, P0 ;  /* 0x0000000606007c0c */ /* 0x000fc60008706670 */
[C---:B------:R-:W-:Y:S02]  /*23f0*/  IMAD R7, R69.reuse, UR5, R0 ;  /* 0x0000000545077c24 */ /* 0x040fe4000f8e0200 */
[----:B------:R-:W-:Y:S01]  /*2400*/  IMAD.WIDE.U32 R4, R69, UR4, R10 ;  /* 0x0000000445047c25 */ /* 0x000fe2000f8e000a */
[----:B------:R-:W-:-:S03]  /*2410*/  ULDC.64 UR4, c[0x0][0x5c8] ;  /* 0x0001720000047ab9 */ /* 0x000fc60000000a00 */
[----:B------:R-:W-:Y:S02]  /*2420*/  IMAD R9, R71, UR4, RZ ;  /* 0x0000000447097c24 */ /* 0x000fe4000f8e02ff */
[----:B------:R-:W-:Y:S02]  /*2430*/  IMAD.IADD R5, R5, 0x1, R7 ;  /* 0x0000000105057824 */ /* 0x000fe400078e0207 */
[C---:B------:R-:W-:Y:S02]  /*2440*/  IMAD R9, R70.reuse, UR5, R9 ;  /* 0x0000000546097c24 */ /* 0x040fe4000f8e0209 */
[----:B------:R-:W-:-:S04]  /*2450*/  IMAD.WIDE.U32 R72, R70, UR4, R4 ;  /* 0x0000000446487c25 */ /* 0x000fc8000f8e0004 */
[----:B------:R-:W-:Y:S01]  /*2460*/  IMAD.MOV.U32 R0, RZ, RZ, -0x1 ;  /* 0xffffffffff007424 */ /* 0x000fe200078e00ff */
[----:B------:R-:W-:Y:S06]  /*2470*/  @P0 BRA `(.L_x_32) ;  /* 0x00000020009c0947 */ /* 0x000fec0003800000 */
[----:B-----5:R-:W-:Y:S01]  /*2480*/  FSETP.NEU.AND P0, PT, R58, RZ, PT ;  /* 0x000000ff3a00720b */ /* 0x020fe20003f0d000 */
[----:B------:R-:W-:Y:S01]  /*2490*/  IMAD.IADD R4, R62, 0x1, -R3 ;  /* 0x000000013e047824 */ /* 0x000fe200078e0a03 */
[----:B------:R-:W-:Y:S01]  /*24a0*/  BSSY B0, `(.L_x_32) ;  /* 0x0000224000007945 */ /* 0x000fe20003800000 */
[----:B------:R-:W-:Y:S02]  /*24b0*/  IMAD.IADD R3, R67, 0x1, -R6 ;  /* 0x0000000143037824 */ /* 0x000fe400078e0a06 */
[----:B------:R-:W-:Y:S01]  /*24c0*/  IMAD.IADD R83, R73, 0x1, R9 ;  /* 0x0000000149537824 */ /* 0x000fe200078e0209 */
[----:B------:R-:W-:-:S04]  /*24d0*/  ISETP.GT.AND P2, PT, R4, RZ, PT ;  /* 0x000000ff0400720c */ /* 0x000fc80003f44270 */
[----:B------:R-:W-:-:S03]  /*24e0*/  ISETP.GT.AND P1, PT, R3, RZ, P2 ;  /* 0x000000ff0300720c */ /* 0x000fc60001724270 */
[----:B------:R-:W-:Y:S10]  /*24f0*/  @!P0 BRA `(.L_x_33) ;  /* 0x0000001400e88947 */ /* 0x000ff40003800000 */
[----:B------:R-:W0:Y:S01]  /*2500*/  LDC.64 R76, c[0x0][0x5b8] ;  /* 0x00016e00ff4c7b82 */ /* 0x000e220000000a00 */
[----:B------:R-:W-:-:S07]  /*2510*/  ULDC.64 UR4, c[0x0][0x5c0] ;  /* 0x0001700000047ab9 */ /* 0x000fce0000000a00 */
[----:B------:R-:W1:Y:S08]  /*2520*/  LDC.64 R78, c[0x0][0x5b0] ;  /* 0x00016c00ff4e7b82 */ /* 0x000e700000000a00 */
[----:B------:R-:W2:Y:S01]  /*2530*/  LDC.64 R80, c[0x0][0x5a8] ;  /* 0x00016a00ff507b82 */ /* 0x000ea20000000a00 */
[-C--:B0-----:R-:W-:Y:S02]  /*2540*/  IMAD R6, R13, R76.reuse, RZ ;  /* 0x0000004c0d067224 */ /* 0x081fe400078e02ff */
[----:B------:R-:W-:-:S04]  /*2550*/  IMAD.WIDE.U32 R74, R69, R76, R10 ;  /* 0x0000004c454a7225 */ /* 0x000fc800078e000a */
[----:B------:R-:W-:Y:S02]  /*2560*/  IMAD R73, R69, R77, R6 ;  /* 0x0000004d45497224 */ /* 0x000fe400078e0206 */
[-C--:B-1----:R-:W-:Y:S02]  /*2570*/  IMAD R5, R71, R78.reuse, RZ ;  /* 0x0000004e47057224 */ /* 0x082fe400078e02ff */
[----:B------:R-:W-:Y:S02]  /*2580*/  IMAD.IADD R13, R75, 0x1, R73 ;  /* 0x000000014b0d7824 */ /* 0x000fe400078e0249 */
[----:B------:R-:W-:Y:S02]  /*2590*/  IMAD.MOV.U32 R12, RZ, RZ, R74 ;  /* 0x000000ffff0c7224 */ /* 0x000fe400078e004a */
[C---:B------:R-:W-:Y:S02]  /*25a0*/  IMAD R77, R70.reuse, R79, R5 ;  /* 0x0000004f464d7224 */ /* 0x040fe400078e0205 */
[----:B------:R-:W-:-:S04]  /*25b0*/  IMAD.WIDE.U32 R6, R70, R78, R12 ;  /* 0x0000004e46067225 */ /* 0x000fc800078e000c */
[----:B------:R-:W-:Y:S01]  /*25c0*/  IMAD.IADD R5, R7, 0x1, R77 ;  /* 0x0000000107057824 */ /* 0x000fe200078e024d */
[----:B--2---:R-:W-:-:S04]  /*25d0*/  LEA R14, P0, R6, R80, 0x1 ;  /* 0x00000050060e7211 */ /* 0x004fc800078008ff */
[----:B------:R-:W-:-:S05]  /*25e0*/  LEA.HI.X R15, R6, R81, R5, 0x1, P0 ;  /* 0x00000051060f7211 */ /* 0x000fca00000f0c05 */
[----:B------:R0:W2:Y:S01]  /*25f0*/  @P1 LDG.E.LTC128B.U16 R5, desc[UR36][R14.64] ;  /* 0x000000240e051981 */ /* 0x0000a2000c1e1520 */
[----:B------:R-:W-:Y:S01]  /*2600*/  LEA R8, P0, R72, UR4, 0x1 ;  /* 0x0000000448087c11 */ /* 0x000fe2000f8008ff */
[----:B------:R-:W-:Y:S01]  /*2610*/  IMAD.WIDE.U32 R6, R70, R78, R10 ;  /* 0x0000004e46067225 */ /* 0x000fe200078e000a */
[----:B------:R-:W-:Y:S03]  /*2620*/  BSSY B1, `(.L_x_34) ;  /* 0x0000012000017945 */ /* 0x000fe60003800000 */
[----:B------:R-:W-:Y:S02]  /*2630*/  IMAD.IADD R7, R77, 0x1, R7 ;  /* 0x000000014d077824 */ /* 0x000fe400078e0207 */
[----:B------:R-:W-:Y:S01]  /*2640*/  IMAD.WIDE.U32 R20, R69, R76, R6 ;  /* 0x0000004c45147225 */ /* 0x000fe200078e0006 */
[----:B0-----:R-:W-:-:S03]  /*2650*/  SHF.L.U64.HI R15, R78, 0x3, R79 ;  /* 0x000000034e0f7819 */ /* 0x001fc6000001024f */
[----:B------:R-:W-:Y:S01]  /*2660*/  IMAD.IADD R7, R73, 0x1, R21 ;  /* 0x0000000149077824 */ /* 0x000fe200078e0215 */
[----:B------:R-:W-:Y:S01]  /*2670*/  LEA R6, P4, R20, R80, 0x1 ;  /* 0x0000005014067211 */ /* 0x000fe200078808ff */
[----:B------:R-:W-:-:S03]  /*2680*/  IMAD.SHL.U32 R14, R78, 0x8, RZ ;  /* 0x000000084e0e7824 */ /* 0x000fc600078e00ff */
[----:B------:R-:W-:Y:S01]  /*2690*/  LEA.HI.X R7, R20, R81, R7, 0x1, P4 ;  /* 0x0000005114077211 */ /* 0x000fe200020f0c07 */
[----:B--2---:R-:W-:-:S05]  /*26a0*/  HADD2.F32 R9, -RZ, R5.H0_H0 ;  /* 0x20000005ff097230 */ /* 0x004fca0000004100 */
[----:B------:R-:W-:-:S04]  /*26b0*/  FMUL R9, R9, R58 ;  /* 0x0000003a09097220 */ /* 0x000fc80000400000 */
[----:B------:R-:W-:Y:S01]  /*26c0*/  FFMA R24, R24, R23, R9 ;  /* 0x0000001718187223 */ /* 0x000fe20000000009 */
[----:B------:R-:W-:Y:S02]  /*26d0*/  LEA.HI.X R9, R72, UR5, R83, 0x1, P0 ;  /* 0x0000000548097c11 */ /* 0x000fe400080f0c53 */
[----:B------:R-:W-:Y:S02]  /*26e0*/  ISETP.GT.AND P0, PT, R4, 0x1, PT ;  /* 0x000000010400780c */ /* 0x000fe40003f04270 */
[----:B------:R-:W-:Y:S02]  /*26f0*/  F2FP.F16.F32.PACK_AB R24, RZ, R24 ;  /* 0x00000018ff18723e */ /* 0x000fe400000000ff */
[----:B------:R-:W-:-:S03]  /*2700*/  ISETP.GT.AND P3, PT, R3, RZ, P0 ;  /* 0x000000ff0300720c */ /* 0x000fc60000764270 */
[----:B------:R0:W-:Y:S10]  /*2710*/  @P1 STG.E.U16 desc[UR36][R8.64], R24 ;  /* 0x0000001808001986 */ /* 0x0001f4000c101524 */
[----:B------:R-:W-:Y:S05]  /*2720*/  @!P3 BRA `(.L_x_35) ;  /* 0x000000000004b947 */ /* 0x000fea0003800000 */
[----:B------:R1:W5:Y:S02]  /*2730*/  LDG.E.LTC128B.U16 R5, desc[UR36][R6.64+0x2] ;  /* 0x0000022406057981 */ /* 0x000364000c1e1520 */
.L_x_35:
[----:B------:R-:W-:Y:S05]  /*2740*/  BSYNC B1 ;  /* 0x0000000000017941 */ /* 0x000fea0003800000 */
.L_x_34:
[----:B-----5:R-:W-:Y:S01]  /*2750*/  HADD2.F32 R71, -RZ, R5.H0_H0 ;  /* 0x20000005ff477230 */ /* 0x020fe20000004100 */
[----:B------:R-:W-:Y:S01]  /*2760*/  ISETP.GT.AND P2, PT, R3, 0x8, P2 ;  /* 0x000000080300780c */ /* 0x000fe20001744270 */
[----:B------:R-:W-:Y:S01]  /*2770*/  IMAD.WIDE.U32 R20, R70, R78, R14 ;  /* 0x0000004e46147225 */ /* 0x000fe200078e000e */
[----:B0-----:R-:W-:-:S03]  /*2780*/  PRMT R24, R5, 0x7610, R24 ;  /* 0x0000761005187816 */ /* 0x001fc60000000018 */
[----:B------:R-:W-:Y:S01]  /*2790*/  FMUL R12, R71, R58 ;  /* 0x0000003a470c7220 */ /* 0x000fe20000400000 */
[----:B------:R-:W-:Y:S01]  /*27a0*/  IMAD.IADD R77, R77, 0x1, R21 ;  /* 0x000000014d4d7824 */ /* 0x000fe200078e0215 */
[----:B------:R-:W-:Y:S02]  /*27b0*/  IADD3 R74, P1, R74, R20, RZ ;  /* 0x000000144a4a7210 */ /* 0x000fe40007f3e0ff */
[----:B------:R-:W-:-:S03]  /*27c0*/  FFMA R12, R25, R23, R12 ;  /* 0x00000017190c7223 */ /* 0x000fc6000000000c */
[----:B------:R-:W-:Y:S01]  /*27d0*/  IMAD.X R13, R77, 0x1, R13, P1 ;  /* 0x000000014d0d7824 */ /* 0x000fe200008e060d */
[C---:B------:R-:W-:Y:S02]  /*27e0*/  LEA R14, P1, R74.reuse, R80, 0x1 ;  /* 0x000000504a0e7211 */ /* 0x040fe400078208ff */
[----:B------:R-:W-:Y:S02]  /*27f0*/  F2FP.F16.F32.PACK_AB R12, RZ, R12 ;  /* 0x0000000cff0c723e */ /* 0x000fe400000000ff */
[----:B------:R-:W-:Y:S02]  /*2800*/  LEA.HI.X R15, R74, R81, R13, 0x1, P1 ;  /* 0x000000514a0f7211 */ /* 0x000fe400008f0c0d */
[----:B------:R-:W-:-:S05]  /*2810*/  PRMT R21, R12, 0x7610, R21 ;  /* 0x000076100c157816 */ /* 0x000fca0000000015 */
[----:B------:R0:W-:Y:S04]  /*2820*/  @P3 STG.E.U16 desc[UR36][R8.64+0x2], R21 ;  /* 0x0000021508003986 */ /* 0x0001e8000c101524 */
[----:B------:R-:W2:Y:S01]  /*2830*/  @P2 LDG.E.LTC128B.U16 R24, desc[UR36][R14.64] ;  /* 0x000000240e182981 */ /* 0x000ea2000c1e1520 */
[----:B------:R-:W-:Y:S01]  /*2840*/  IADD3 R20, P1, R10, R20, RZ ;  /* 0x000000140a147210 */ /* 0x000fe20007f3e0ff */
[----:B------:R-:W-:Y:S01]  /*2850*/  BSSY B1, `(.L_x_36) ;  /* 0x0000011000017945 */ /* 0x000fe20003800000 */
[----:B------:R-:W-:Y:S02]  /*2860*/  SHF.L.U64.HI R13, R59, 0x1, R60 ;  /* 0x000000013b0d7819 */ /* 0x000fe4000001023c */
[----:B------:R-:W-:Y:S01]  /*2870*/  ISETP.GT.AND P0, PT, R3, 0x8, P0 ;  /* 0x000000080300780c */ /* 0x000fe20000704270 */
[----:B0-----:R-:W-:Y:S01]  /*2880*/  IMAD.X R21, R11, 0x1, R77, P1 ;  /* 0x000000010b157824 */ /* 0x001fe200008e064d */
[----:B------:R-:W-:Y:S01]  /*2890*/  LEA R12, P1, R59, R8, 0x1 ;  /* 0x000000083b0c7211 */ /* 0x000fe200078208ff */
[----:B------:R-:W-:-:S04]  /*28a0*/  IMAD.WIDE.U32 R20, R69, R76, R20 ;  /* 0x0000004c45147225 */ /* 0x000fc800078e0014 */
[----:B------:R-:W-:Y:S01]  /*28b0*/  IMAD.X R13, R13, 0x1, R9, P1 ;  /* 0x000000010d0d7824 */ /* 0x000fe200008e0609 */
[----:B------:R-:W-:Y:S01]  /*28c0*/  LEA R10, P3, R20, R80, 0x1 ;  /* 0x00000050140a7211 */ /* 0x000fe200078608ff */
[----:B------:R-:W-:-:S05]  /*28d0*/  IMAD.IADD R11, R73, 0x1, R21 ;  /* 0x00000001490b7824 */ /* 0x000fca00078e0215 */
[----:B------:R-:W-:Y:S01]  /*28e0*/  LEA.HI.X R11, R20, R81, R11, 0x1, P3 ;  /* 0x00000051140b7211 */ /* 0x000fe200018f0c0b */
[----:B--2---:R-:W-:-:S05]  /*28f0*/  HADD2.F32 R5, -RZ, R24.H0_H0 ;  /* 0x20000018ff057230 */ /* 0x004fca0000004100 */
[----:B------:R-:W-:-:S04]  /*2900*/  FMUL R5, R5, R58 ;  /* 0x0000003a05057220 */ /* 0x000fc80000400000 */
[----:B------:R-:W-:-:S05]  /*2910*/  FFMA R5, R26, R23, R5 ;  /* 0x000000171a057223 */ /* 0x000fca0000000005 */
[----:B------:R-:W-:-:S05]  /*2920*/  F2FP.F16.F32.PACK_AB R5, RZ, R5 ;  /* 0x00000005ff05723e */ /* 0x000fca00000000ff */
[----:B------:R0:W-:Y:S01]  /*2930*/  @P2 STG.E.U16 desc[UR36][R12.64], R5 ;  /* 0x000000050c002986 */ /* 0x0001e2000c101524 */
[----:B------:R-:W-:Y:S05]  /*2940*/  @!P0 BRA `(.L_x_37) ;  /* 0x0000000000048947 */ /* 0x000fea0003800000 */
[----:B------:R2:W5:Y:S02]  /*2950*/  LDG.E.LTC128B.U16 R24, desc[UR36][R10.64+0x2] ;  /* 0x000002240a187981 */ /* 0x000564000c1e1520 */
.L_x_37:
[----:B------:R-:W-:Y:S05]  /*2960*/  BSYNC B1 ;  /* 0x0000000000017941 */ /* 0x000fea0003800000 */
.L_x_36:
[----:B0----5:R-:W-:Y:S01]  /*2970*/  HADD2.F32 R5, -RZ, R24.H0_H0 ;  /* 0x20000018ff057230 */ /* 0x021fe20000004100 */
[----:B------:R-:W-:Y:S01]  /*2980*/  ISETP.GT.AND P1, PT, R4, 0x8, PT ;  /* 0x000000080400780c */ /* 0x000fe20003f24270 */
[----:B------:R-:W-:Y:S03]  /*2990*/  BSSY B1, `(.L_x_38) ;  /* 0x0000008000017945 */ /* 0x000fe60003800000 */
[----:B------:R-:W-:Y:S01]  /*29a0*/  FMUL R14, R5, R58 ;  /* 0x0000003a050e7220 */ /* 0x000fe20000400000 */
[----:B------:R-:W-:-:S03]  /*29b0*/  ISETP.GT.AND P2, PT, R3, RZ, P1 ;  /* 0x000000ff0300720c */ /* 0x000fc60000f44270 */
[----:B------:R-:W-:-:S05]  /*29c0*/  FFMA R14, R27, R23, R14 ;  /* 0x000000171b0e7223 */ /* 0x000fca000000000e */
[----:B------:R-:W-:-:S05]  /*29d0*/  F2FP.F16.F32.PACK_AB R14, RZ, R14 ;  /* 0x0000000eff0e723e */ /* 0x000fca00000000ff */
[----:B------:R0:W-:Y:S01]  /*29e0*/  @P0 STG.E.U16 desc[UR36][R12.64+0x2], R14 ;  /* 0x0000020e0c000986 */ /* 0x0001e2000c101524 */
[----:B------:R-:W-:Y:S05]  /*29f0*/  @!P2 BRA `(.L_x_39) ;  /* 0x000000000004a947 */ /* 0x000fea0003800000 */
[----:B------:R3:W5:Y:S02]  /*2a00*/  LDG.E.LTC128B.U16 R24, desc[UR36][R6.64+0x10] ;  /* 0x0000102406187981 */ /* 0x000764000c1e1520 */
.L_x_39:
[----:B------:R-:W-:Y:S05]  /*2a10*/  BSYNC B1 ;  /* 0x0000000000017941 */ /* 0x000fea0003800000 */
.L_x_38:
[----:B-----5:R-:W-:Y:S01]  /*2a20*/  HADD2.F32 R5, -RZ, R24.H0_H0 ;  /* 0x20000018ff057230 */ /* 0x020fe20000004100 */
        /* <DEDUP_REMOVED lines=9> */
.L_x_41:
[----:B------:R-:W-:Y:S05]  /*2ac0*/  BSYNC B1 ;  /* 0x0000000000017941 */ /* 0x000fea0003800000 */
.L_x_40:
[----:B----45:R-:W-:Y:S01]  /*2ad0*/  HADD2.F32 R5, -RZ, R24.H0_H0 ;  /* 0x20000018ff057230 */ /* 0x030fe20000004100 */
[----:B------:R-:W-:Y:S01]  /*2ae0*/  ISETP.GT.AND P1, PT, R3, 0x8, P1 ;  /* 0x000000080300780c */ /* 0x000fe20000f24270 */
[----:B------:R-:W-:Y:S03]  /*2af0*/  BSSY B1, `(.L_x_42) ;  /* 0x0000007000017945 */ /* 0x000fe60003800000 */
[----:B0-----:R-:W-:-:S04]  /*2b00*/  FMUL R14, R5, R58 ;  /* 0x0000003a050e7220 */ /* 0x001fc80000400000 */
[----:B------:R-:W-:-:S05]  /*2b10*/  FFMA R14, R29, R23, R14 ;  /* 0x000000171d0e7223 */ /* 0x000fca000000000e */
[----:B------:R-:W-:-:S05]  /*2b20*/  F2FP.F16.F32.PACK_AB R14, RZ, R14 ;  /* 0x0000000eff0e723e */ /* 0x000fca00000000ff */
[----:B------:R0:W-:Y:S01]  /*2b30*/  @P3 STG.E.U16 desc[UR36][R8.64+0x12], R14 ;  /* 0x0000120e08003986 */ /* 0x0001e2000c101524 */
[----:B------:R-:W-:Y:S05]  /*2b40*/  @!P1 BRA `(.L_x_43) ;  /* 0x0000000000049947 */ /* 0x000fea0003800000 */
[----:B------:R4:W5:Y:S02]  /*2b50*/  LDG.E.LTC128B.U16 R24, desc[UR36][R10.64+0x10] ;  /* 0x000010240a187981 */ /* 0x000964000c1e1520 */
.L_x_43:
[----:B------:R-:W-:Y:S05]  /*2b60*/  BSYNC B1 ;  /* 0x0000000000017941 */ /* 0x000fea0003800000 */
.L_x_42:
[----:B-----5:R-:W-:Y:S01]  /*2b70*/  HADD2.F32 R5, -RZ, R24.H0_H0 ;  /* 0x20000018ff057230 */ /* 0x020fe20000004100 */
[----:B------:R-:W-:Y:S01]  /*2b80*/  ISETP.GT.AND P0, PT, R3, 0x8, P0 ;  /* 0x000000080300780c */ /* 0x000fe20000704270 */
[----:B------:R-:W-:Y:S03]  /*2b90*/  BSSY B1, `(.L_x_44) ;  /* 0x0000007000017945 */ /* 0x000fe60003800000 */
[----:B------:R-:W-:-:S04]  /*2ba0*/  FMUL R5, R5, R58 ;  /* 0x0000003a05057220 */ /* 0x000fc80000400000 */
[----:B------:R-:W-:-:S05]  /*2bb0*/  FFMA R5, R30, R23, R5 ;  /* 0x000000171e057223 */ /* 0x000fca0000000005 */
[----:B------:R-:W-:-:S05]  /*2bc0*/  F2FP.F16.F32.PACK_AB R5, RZ, R5 ;  /* 0x00000005ff05723e */ /* 0x000fca00000000ff */
[----:B------:R0:W-:Y:S01]  /*2bd0*/  @P1 STG.E.U16 desc[UR36][R12.64+0x10], R5 ;  /* 0x000010050c001986 */ /* 0x0001e2000c101524 */
[----:B------:R-:W-:Y:S05]  /*2be0*/  @!P0 BRA `(.L_x_45) ;  /* 0x0000000000048947 */ /* 0x000fea0003800000 */
[----:B------:R0:W5:Y:S02]  /*2bf0*/  LDG.E.LTC128B.U16 R24, desc[UR36][R10.64+0x12] ;  /* 0x000012240a187981 */ /* 0x000164000c1e1520 */
.L_x_45:
[----:B------:R-:W-:Y:S05]  /*2c00*/  BSYNC B1 ;  /* 0x0000000000017941 */ /* 0x000fea0003800000 */
.L_x_44:
        /* <DEDUP_REMOVED lines=10> */
.L_x_47:
[----:B------:R-:W-:Y:S05]  /*2cb0*/  BSYNC B1 ;  /* 0x0000000000017941 */ /* 0x000fea0003800000 */
.L_x_46:
        /* <DEDUP_REMOVED lines=10> */
.L_x_49:
[----:B------:R-:W-:Y:S05]  /*2d60*/  BSYNC B1 ;  /* 0x0000000000017941 */ /* 0x000fea0003800000 */
.L_x_48:
[----:B0----5:R-:W-:Y:S01]  /*2d70*/  HADD2.F32 R5, -RZ, R24.H0_H0 ;  /* 0x20000018ff057230 */ /* 0x021fe20000004100 */
        /* <DEDUP_REMOVED lines=8> */
.L_x_51:
[----:B------:R-:W-:Y:S05]  /*2e00*/  BSYNC B1 ;  /* 0x0000000000017941 */ /* 0x000fea0003800000 */
.L_x_50:
        /* <DEDUP_REMOVED lines=9> */
.L_x_53:
[----:B------:R-:W-:Y:S05]  /*2ea0*/  BSYNC B1 ;  /* 0x0000000000017941 */ /* 0x000fea0003800000 */
.L_x_52:
        /* <DEDUP_REMOVED lines=10> */
.L_x_55:
[----:B------:R-:W-:Y:S05]  /*2f50*/  BSYNC B1 ;  /* 0x0000000000017941 */ /* 0x000fea0003800000 */
.L_x_54:
        /* <DEDUP_REMOVED lines=10> */
.L_x_57:
[----:B------:R-:W-:Y:S05]  /*3000*/  BSYNC B1 ;  /* 0x0000000000017941 */ /* 0x000fea0003800000 */
.L_x_56:
        /* <DEDUP_REMOVED lines=9> */
.L_x_59:
[----:B------:R-:W-:Y:S05]  /*30a0*/  BSYNC B1 ;  /* 0x0000000000017941 */ /* 0x000fea0003800000 */
.L_x_58:
        /* <DEDUP_REMOVED lines=9> */
.L_x_61:
[----:B------:R-:W-:Y:S05]  /*3140*/  BSYNC B1 ;  /* 0x0000000000017941 */ /* 0x000fea0003800000 */
.L_x_60:
        /* <DEDUP_REMOVED lines=10> */
.L_x_63:
[----:B------:R-:W-:Y:S05]  /*31f0*/  BSYNC B1 ;  /* 0x0000000000017941 */ /* 0x000fea0003800000 */
.L_x_62:
        /* <DEDUP_REMOVED lines=10> */
.L_x_65:
[----:B------:R-:W-:Y:S05]  /*32a0*/  BSYNC B1 ;  /* 0x0000000000017941 */ /* 0x000fea0003800000 */
.L_x_64:
        /* <DEDUP_REMOVED lines=9> */
.L_x_67:
[----:B------:R-:W-:Y:S05]  /*3340*/  BSYNC B1 ;  /* 0x0000000000017941 */ /* 0x000fea0003800000 */
.L_x_66:
        /* <DEDUP_REMOVED lines=9> */
.L_x_69:
[----:B------:R-:W-:Y:S05]  /*33e0*/  BSYNC B1 ;  /* 0x0000000000017941 */ /* 0x000fea0003800000 */
.L_x_68:
        /* <DEDUP_REMOVED lines=10> */
.L_x_71:
[----:B------:R-:W-:Y:S05]  /*3490*/  BSYNC B1 ;  /* 0x0000000000017941 */ /* 0x000fea0003800000 */
.L_x_70:
        /* <DEDUP_REMOVED lines=10> */
.L_x_73:
[----:B------:R-:W-:Y:S05]  /*3540*/  BSYNC B1 ;  /* 0x0000000000017941 */ /* 0x000fea0003800000 */
.L_x_72:
        /* <DEDUP_REMOVED lines=9> */
.L_x_75:
[----:B------:R-:W-:Y:S05]  /*35e0*/  BSYNC B1 ;  /* 0x0000000000017941 */ /* 0x000fea0003800000 */
.L_x_74:
        /* <DEDUP_REMOVED lines=9> */
.L_x_77:
[----:B------:R-:W-:Y:S05]  /*3680*/  BSYNC B1 ;  /* 0x0000000000017941 */ /* 0x000fea0003800000 */
.L_x_76:
        /* <DEDUP_REMOVED lines=10> */
.L_x_79:
[----:B------:R-:W-:Y:S05]  /*3730*/  BSYNC B1 ;  /* 0x0000000000017941 */ /* 0x000fea0003800000 */
.L_x_78:
        /* <DEDUP_REMOVED lines=10> */
.L_x_81:
[----:B------:R-:W-:Y:S05]  /*37e0*/  BSYNC B1 ;  /* 0x0000000000017941 */ /* 0x000fea0003800000 */
.L_x_80:
        /* <DEDUP_REMOVED lines=9> */
.L_x_83:
[----:B------:R-:W-:Y:S05]  /*3880*/  BSYNC B1 ;  /* 0x0000000000017941 */ /* 0x000fea0003800000 */
.L_x_82:
        /* <DEDUP_REMOVED lines=9> */
.L_x_85:
[----:B------:R-:W-:Y:S05]  /*3920*/  BSYNC B1 ;  /* 0x0000000000017941 */ /* 0x000fea0003800000 */
.L_x_84:
        /* <DEDUP_REMOVED lines=10> */
.L_x_87:
[----:B------:R-:W-:Y:S05]  /*39d0*/  BSYNC B1 ;  /* 0x0000000000017941 */ /* 0x000fea0003800000 */
.L_x_86:
[----:B-----5:R-:W-:Y:S01]  /*39e0*/  HADD2.F32 R5, -RZ, R24.H0_H0 ;  /* 0x20000018ff057230 */ /* 0x020fe20000004100 */
[----:B------:R-:W-:Y:S01]  /*39f0*/  ISETP.GT.AND P0, PT, R4, 0x39, PT ;  /* 0x000000390400780c */ /* 0x000fe20003f04270 */
[----:B------:R-:W-:Y:S01]  /*3a00*/  @P2 IMAD.MOV.U32 R4, RZ, RZ, R8 ;  /* 0x000000ffff042224 */ /* 0x000fe200078e0008 */
[----:B------:R-:W-:Y:S02]  /*3a10*/  BSSY B1, `(.L_x_88) ;  /* 0x000000a000017945 */ /* 0x000fe40003800000 */
[----:B------:R-:W-:Y:S01]  /*3a20*/  FMUL R5, R5, R58 ;  /* 0x0000003a05057220 */ /* 0x000fe20000400000 */
[----:B------:R-:W-:-:S03]  /*3a30*/  ISETP.GT.AND P3, PT, R3, RZ, P0 ;  /* 0x000000ff0300720c */ /* 0x000fc60000764270 */
[----:B------:R-:W-:-:S05]  /*3a40*/  FFMA R5, R52, R23, R5 ;  /* 0x0000001734057223 */ /* 0x000fca0000000005 */
[----:B------:R-:W-:-:S04]  /*3a50*/  F2FP.F16.F32.PACK_AB R5, RZ, R5 ;  /* 0x00000005ff05723e */ /* 0x000fc800000000ff */
[----:B0-----:R-:W-:Y:S01]  /*3a60*/  PRMT R14, R5, 0x7610, R14 ;  /* 0x00007610050e7816 */ /* 0x001fe2000000000e */
[----:B------:R-:W-:-:S05]  /*3a70*/  @P2 IMAD.MOV.U32 R5, RZ, RZ, R9 ;  /* 0x000000ffff052224 */ /* 0x000fca00078e0009 */
[----:B------:R0:W-:Y:S01]  /*3a80*/  @P2 STG.E.U16 desc[UR36][R4.64+0x70], R14 ;  /* 0x0000700e04002986 */ /* 0x0001e2000c101524 */
[----:B------:R-:W-:Y:S05]  /*3a90*/  @!P3 BRA `(.L_x_89) ;  /* 0x000000000004b947 */ /* 0x000fea0003800000 */
[----:B------:R0:W5:Y:S02]  /*3aa0*/  LDG.E.LTC128B.U16 R24, desc[UR36][R6.64+0x72] ;  /* 0x0000722406187981 */ /* 0x000164000c1e1520 */
.L_x_89:
[----:B------:R-:W-:Y:S05]  /*3ab0*/  BSYNC B1 ;  /* 0x0000000000017941 */ /* 0x000fea0003800000 */
.L_x_88:
        /* <DEDUP_REMOVED lines=9> */
.L_x_91:
[----:B------:R-:W-:Y:S05]  /*3b50*/  BSYNC B1 ;  /* 0x0000000000017941 */ /* 0x000fea0003800000 */
.L_x_90:
[----:B-----5:R-:W-:Y:S01]  /*3b60*/  HADD2.F32 R5, -RZ, R24.H0_H0 ;  /* 0x20000018ff057230 */ /* 0x020fe20000004100 */
[----:B------:R-:W-:Y:S01]  /*3b70*/  ISETP.GT.AND P0, PT, R3, 0x8, P0 ;  /* 0x000000080300780c */ /* 0x000fe20000704270 */
[----:B0-----:R-:W-:Y:S01]  /*3b80*/  @P1 IMAD.MOV.U32 R4, RZ, RZ, R12 ;  /* 0x000000ffff041224 */ /* 0x001fe200078e000c */
[----:B------:R-:W-:Y:S02]  /*3b90*/  BSSY B1, `(.L_x_92) ;  /* 0x0000009000017945 */ /* 0x000fe40003800000 */
[----:B------:R-:W-:-:S04]  /*3ba0*/  FMUL R5, R5, R58 ;  /* 0x0000003a05057220 */ /* 0x000fc80000400000 */
[----:B------:R-:W-:-:S05]  /*3bb0*/  FFMA R5, R54, R23, R5 ;  /* 0x0000001736057223 */ /* 0x000fca0000000005 */
[----:B------:R-:W-:-:S04]  /*3bc0*/  F2FP.F16.F32.PACK_AB R5, RZ, R5 ;  /* 0x00000005ff05723e */ /* 0x000fc800000000ff */
[----:B-1-3--:R-:W-:Y:S01]  /*3bd0*/  PRMT R6, R5, 0x7610, R6 ;  /* 0x0000761005067816 */ /* 0x00afe20000000006 */
[----:B------:R-:W-:-:S05]  /*3be0*/  @P1 IMAD.MOV.U32 R5, RZ, RZ, R13 ;  /* 0x000000ffff051224 */ /* 0x000fca00078e000d */
[----:B------:R0:W-:Y:S01]  /*3bf0*/  @P1 STG.E.U16 desc[UR36][R4.64+0x70], R6 ;  /* 0x0000700604001986 */ /* 0x0001e2000c101524 */
[----:B------:R-:W-:Y:S05]  /*3c00*/  @!P0 BRA `(.L_x_93) ;  /* 0x0000000000048947 */ /* 0x000fea0003800000 */
[----:B------:R1:W5:Y:S02]  /*3c10*/  LDG.E.LTC128B.U16 R24, desc[UR36][R10.64+0x72] ;  /* 0x000072240a187981 */ /* 0x000364000c1e1520 */
.L_x_93:
[----:B------:R-:W-:Y:S05]  /*3c20*/  BSYNC B1 ;  /* 0x0000000000017941 */ /* 0x000fea0003800000 */
.L_x_92:
[----:B------:R-:W-:Y:S05]  /*3c30*/  @!P0 BRA `(.L_x_94) ;  /* 0x0000000800a88947 */ /* 0x000fea0003800000 */
[----:B-----5:R-:W-:-:S05]  /*3c40*/  HADD2.F32 R3, -RZ, R24.H0_H0 ;  /* 0x20000018ff037230 */ /* 0x020fca0000004100 */
[----:B0-----:R-:W-:-:S04]  /*3c50*/  FMUL R4, R3, R58 ;  /* 0x0000003a03047220 */ /* 0x001fc80000400000 */
[----:B------:R-:W-:-:S05]  /*3c60*/  FFMA R4, R55, R23, R4 ;  /* 0x0000001737047223 */ /* 0x000fca0000000004 */
[----:B------:R-:W-:-:S05]  /*3c70*/  F2FP.F16.F32.PACK_AB R4, RZ, R4 ;  /* 0x00000004ff04723e */ /* 0x000fca00000000ff */
[----:B------:R3:W-:Y:S01]  /*3c80*/  STG.E.U16 desc[UR36][R12.64+0x72], R4 ;  /* 0x000072040c007986 */ /* 0x0007e2000c101524 */
[----:B------:R-:W-:Y:S05]  /*3c90*/  BRA `(.L_x_94) ;  /* 0x0000000800907947 */ /* 0x000fea0003800000 */
.L_x_33:
[----:B------:R-:W-:Y:S01]  /*3ca0*/  ISETP.GT.AND P3, PT, R4, 0x1, PT ;  /* 0x000000010400780c */ /* 0x000fe20003f64270 */
[----:B------:R-:W-:Y:S01]  /*3cb0*/  ULDC.64 UR4, c[0x0][0x5c0] ;  /* 0x0001700000047ab9 */ /* 0x000fe20000000a00 */
[-C--:B------:R-:W-:Y:S01]  /*3cc0*/  FMUL R24, R24, R23.reuse ;  /* 0x0000001718187220 */ /* 0x080fe20000400000 */
[----:B------:R-:W-:Y:S01]  /*3cd0*/  LEA R6, P4, R72, UR4, 0x1 ;  /* 0x0000000448067c11 */ /* 0x000fe2000f8808ff */
[-C--:B------:R-:W-:Y:S01]  /*3ce0*/  FMUL R25, R25, R23.reuse ;  /* 0x0000001719197220 */ /* 0x080fe20000400000 */
[----:B------:R-:W-:Y:S01]  /*3cf0*/  ISETP.GT.AND P0, PT, R3, RZ, P3 ;  /* 0x000000ff0300720c */ /* 0x000fe20001f04270 */
[-C--:B------:R-:W-:Y:S01]  /*3d00*/  FMUL R26, R26, R23.reuse ;  /* 0x000000171a1a7220 */ /* 0x080fe20000400000 */
[----:B------:R-:W-:Y:S01]  /*3d10*/  F2FP.F16.F32.PACK_AB R24, RZ, R24 ;  /* 0x00000018ff18723e */ /* 0x000fe200000000ff */
[-C--:B------:R-:W-:Y:S01]  /*3d20*/  FMUL R27, R27, R23.reuse ;  /* 0x000000171b1b7220 */ /* 0x080fe20000400000 */
[----:B------:R-:W-:Y:S01]  /*3d30*/  LEA.HI.X R7, R72, UR5, R83, 0x1, P4 ;  /* 0x0000000548077c11 */ /* 0x000fe2000a0f0c53 */
[----:B------:R-:W-:Y:S01]  /*3d40*/  FMUL R28, R28, R23 ;  /* 0x000000171c1c7220 */ /* 0x000fe20000400000 */
[----:B------:R-:W-:Y:S01]  /*3d50*/  F2FP.F16.F32.PACK_AB R25, RZ, R25 ;  /* 0x00000019ff19723e */ /* 0x000fe200000000ff */
[-C--:B------:R-:W-:Y:S01]  /*3d60*/  FMUL R29, R29, R23.reuse ;  /* 0x000000171d1d7220 */ /* 0x080fe20000400000 */
[----:B------:R-:W-:Y:S01]  /*3d70*/  ISETP.GT.AND P2, PT, R3, 0x8, P2 ;  /* 0x000000080300780c */ /* 0x000fe20001744270 */
[----:B------:R-:W-:Y:S01]  /*3d80*/  @P1 STG.E.U16 desc[UR36][R6.64], R24 ;  /* 0x0000001806001986 */ /* 0x000fe2000c101524 */
[----:B------:R-:W-:Y:S01]  /*3d90*/  ISETP.GT.AND P1, PT, R4, 0x8, PT ;  /* 0x000000080400780c */ /* 0x000fe20003f24270 */
[-C--:B------:R-:W-:Y:S01]  /*3da0*/  FMUL R30, R30, R23.reuse ;  /* 0x000000171e1e7220 */ /* 0x080fe20000400000 */
[C---:B------:R-:W-:Y:S01]  /*3db0*/  SHF.L.U64.HI R5, R59.reuse, 0x1, R60 ;  /* 0x000000013b057819 */ /* 0x040fe2000001023c */
[----:B------:R-:W-:Y:S01]  /*3dc0*/  @P0 STG.E.U16 desc[UR36][R6.64+0x2], R25 ;  /* 0x0000021906000986 */ /* 0x000fe2000c101524 */
[----:B------:R-:W-:Y:S01]  /*3dd0*/  LEA R8, P5, R59, R6, 0x1 ;  /* 0x000000063b087211 */ /* 0x000fe200078a08ff */
[-C--:B------:R-:W-:Y:S01]  /*3de0*/  FMUL R31, R31, R23.reuse ;  /* 0x000000171f1f7220 */ /* 0x080fe20000400000 */
[----:B------:R-:W-:Y:S01]  /*3df0*/  ISETP.GT.AND P3, PT, R3, 0x8, P3 ;  /* 0x000000080300780c */ /* 0x000fe20001f64270 */
[-C--:B------:R-:W-:Y:S01]  /*3e00*/  FMUL R32, R32, R23.reuse ;  /* 0x0000001720207220 */ /* 0x080fe20000400000 */
[----:B------:R-:W-:Y:S01]  /*3e10*/  ISETP.GT.AND P0, PT, R4, 0x9, PT ;  /* 0x000000090400780c */ /* 0x000fe20003f04270 */
[----:B------:R-:W-:Y:S01]  /*3e20*/  IMAD.X R9, R5, 0x1, R7, P5 ;  /* 0x0000000105097824 */ /* 0x000fe200028e0607 */
[----:B------:R-:W-:Y:S01]  /*3e30*/  ISETP.GT.AND P4, PT, R3, RZ, P1 ;  /* 0x000000ff0300720c */ /* 0x000fe20000f84270 */
[-C--:B------:R-:W-:Y:S01]  /*3e40*/  FMUL R33, R33, R23.reuse ;  /* 0x0000001721217220 */ /* 0x080fe20000400000 */
[----:B------:R-:W-:Y:S01]  /*3e50*/  F2FP.F16.F32.PACK_AB R26, RZ, R26 ;  /* 0x0000001aff1a723e */ /* 0x000fe200000000ff */
[-C--:B------:R-:W-:Y:S01]  /*3e60*/  FMUL R34, R34, R23.reuse ;  /* 0x0000001722227220 */ /* 0x080fe20000400000 */
[----:B------:R-:W-:Y:S01]  /*3e70*/  ISETP.GT.AND P5, PT, R3, RZ, P0 ;  /* 0x000000ff0300720c */ /* 0x000fe200007a4270 */
[----:B------:R-:W-:Y:S01]  /*3e80*/  FMUL R35, R35, R23 ;  /* 0x0000001723237220 */ /* 0x000fe20000400000 */
[----:B------:R-:W-:Y:S01]  /*3e90*/  F2FP.F16.F32.PACK_AB R27, RZ, R27 ;  /* 0x0000001bff1b723e */ /* 0x000fe200000000ff */
[----:B------:R-:W-:Y:S01]  /*3ea0*/  @P2 STG.E.U16 desc[UR36][R8.64], R26 ;  /* 0x0000001a08002986 */ /* 0x000fe2000c101524 */
[----:B------:R-:W-:Y:S01]  /*3eb0*/  F2FP.F16.F32.PACK_AB R28, RZ, R28 ;  /* 0x0000001cff1c723e */ /* 0x000fe200000000ff */
[-C--:B------:R-:W-:Y:S01]  /*3ec0*/  FMUL R36, R36, R23.reuse ;  /* 0x0000001724247220 */ /* 0x080fe20000400000 */
[----:B------:R-:W-:Y:S01]  /*3ed0*/  ISETP.GT.AND P2, PT, R3, 0x8, P1 ;  /* 0x000000080300780c */ /* 0x000fe20000f44270 */
[----:B------:R-:W-:Y:S01]  /*3ee0*/  @P3 STG.E.U16 desc[UR36][R8.64+0x2], R27 ;  /* 0x0000021b08003986 */ /* 0x000fe2000c101524 */
[----:B------:R-:W-:Y:S01]  /*3ef0*/  ISETP.GT.AND P1, PT, R4, 0x10, PT ;  /* 0x000000100400780c */ /* 0x000fe20003f24270 */
[----:B------:R-:W-:Y:S01]  /*3f00*/  FMUL R37, R37, R23 ;  /* 0x0000001725257220 */ /* 0x000fe20000400000 */
[----:B------:R-:W-:Y:S01]  /*3f10*/  F2FP.F16.F32.PACK_AB R29, RZ, R29 ;  /* 0x0000001dff1d723e */ /* 0x000fe200000000ff */
[----:B------:R-:W-:Y:S01]  /*3f20*/  @P4 STG.E.U16 desc[UR36][R6.64+0x10], R28 ;  /* 0x0000101c06004986 */ /* 0x000fe2000c101524 */
[C---:B------:R-:W-:Y:S01]  /*3f30*/  ISETP.GT.AND P3, PT, R3.reuse, 0x8, P0 ;  /* 0x000000080300780c */ /* 0x040fe20000764270 */
[-C--:B------:R-:W-:Y:S01]  /*3f40*/  FMUL R38, R38, R23.reuse ;  /* 0x0000001726267220 */ /* 0x080fe20000400000 */
[----:B------:R-:W-:Y:S01]  /*3f50*/  ISETP.GT.AND P0, PT, R4, 0x11, PT ;  /* 0x000000110400780c */ /* 0x000fe20003f04270 */
[----:B------:R-:W-:Y:S01]  /*3f60*/  @P5 STG.E.U16 desc[UR36][R6.64+0x12], R29 ;  /* 0x0000121d06005986 */ /* 0x000fe2000c101524 */
        /* <DEDUP_REMOVED lines=42> */
[----:B------:R-:W-:Y:S01]  /*4210*/  ISETP.GT.AND P5, PT, R3, RZ, P0 ;  /* 0x000000ff0300720c */ /* 0x000fe200007a4270 */
[-C--:B------:R-:W-:Y:S01]  /*4220*/  FMUL R52, R52, R23.reuse ;  /* 0x0000001734347220 */ /* 0x080fe20000400000 */
[----:B------:R-:W-:Y:S01]  /*4230*/  F2FP.F16.F32.PACK_AB R38, RZ, R38 ;  /* 0x00000026ff26723e */ /* 0x000fe200000000ff */
[----:B------:R-:W-:Y:S01]  /*4240*/  FMUL R53, R53, R23 ;  /* 0x0000001735357220 */ /* 0x000fe20000400000 */
[----:B------:R-:W-:Y:S01]  /*4250*/  F2FP.F16.F32.PACK_AB R39, RZ, R39 ;  /* 0x00000027ff27723e */ /* 0x000fe200000000ff */
[----:B------:R-:W-:Y:S01]  /*4260*/  FMUL R54, R54, R23 ;  /* 0x0000001736367220 */ /* 0x000fe20000400000 */
[----:B------:R-:W-:Y:S01]  /*4270*/  F2FP.F16.F32.PACK_AB R40, RZ, R40 ;  /* 0x00000028ff28723e */ /* 0x000fe200000000ff */
[----:B------:R-:W-:Y:S01]  /*4280*/  @P2 STG.E.U16 desc[UR36][R8.64+0x30], R38 ;  /* 0x0000302608002986 */ /* 0x000fe2000c101524 */
[----:B------:R-:W-:Y:S01]  /*4290*/  F2FP.F16.F32.PACK_AB R41, RZ, R41 ;  /* 0x00000029ff29723e */ /* 0x000fe200000000ff */
[----:B------:R-:W-:Y:S01]  /*42a0*/  FMUL R55, R55, R23 ;  /* 0x0000001737377220 */ /* 0x000fe20000400000 */
[C---:B------:R-:W-:Y:S01]  /*42b0*/  ISETP.GT.AND P1, PT, R3.reuse, 0x8, P1 ;  /* 0x000000080300780c */ /* 0x040fe20000f24270 */
[----:B------:R-:W-:Y:S01]  /*42c0*/  @P3 STG.E.U16 desc[UR36][R8.64+0x32], R39 ;  /* 0x0000322708003986 */ /* 0x000fe2000c101524 */
[----:B------:R-:W-:-:S02]  /*42d0*/  ISETP.GT.AND P2, PT, R3, 0x8, P0 ;  /* 0x000000080300780c */ /* 0x000fc40000744270 */
[C---:B------:R-:W-:Y:S01]  /*42e0*/  ISETP.GT.AND P0, PT, R4.reuse, 0x29, PT ;  /* 0x000000290400780c */ /* 0x040fe20003f04270 */
[----:B------:R-:W-:Y:S01]  /*42f0*/  @P4 STG.E.U16 desc[UR36][R6.64+0x40], R40 ;  /* 0x0000402806004986 */ /* 0x000fe2000c101524 */
[----:B------:R-:W-:Y:S02]  /*4300*/  ISETP.GT.AND P4, PT, R4, 0x28, PT ;  /* 0x000000280400780c */ /* 0x000fe40003f84270 */
[----:B------:R-:W-:Y:S01]  /*4310*/  F2FP.F16.F32.PACK_AB R42, RZ, R42 ;  /* 0x0000002aff2a723e */ /* 0x000fe200000000ff */
[----:B------:R-:W-:Y:S01]  /*4320*/  @P5 STG.E.U16 desc[UR36][R6.64+0x42], R41 ;  /* 0x0000422906005986 */ /* 0x000fe2000c101524 */
[C---:B------:R-:W-:Y:S02]  /*4330*/  ISETP.GT.AND P5, PT, R3.reuse, RZ, P4 ;  /* 0x000000ff0300720c */ /* 0x040fe400027a4270 */
[----:B------:R-:W-:Y:S01]  /*4340*/  ISETP.GT.AND P3, PT, R3, RZ, P0 ;  /* 0x000000ff0300720c */ /* 0x000fe20000764270 */
[----:B------:R-:W-:Y:S01]  /*4350*/  @P1 STG.E.U16 desc[UR36][R8.64+0x40], R42 ;  /* 0x0000402a08001986 */ /* 0x000fe2000c101524 */
[----:B------:R-:W-:-:S02]  /*4360*/  F2FP.F16.F32.PACK_AB R43, RZ, R43 ;  /* 0x0000002bff2b723e */ /* 0x000fc400000000ff */
[----:B------:R-:W-:Y:S02]  /*4370*/  F2FP.F16.F32.PACK_AB R44, RZ, R44 ;  /* 0x0000002cff2c723e */ /* 0x000fe400000000ff */
[C---:B------:R-:W-:Y:S01]  /*4380*/  ISETP.GT.AND P4, PT, R3.reuse, 0x8, P4 ;  /* 0x000000080300780c */ /* 0x040fe20002784270 */
[----:B------:R-:W-:Y:S01]  /*4390*/  @P2 STG.E.U16 desc[UR36][R8.64+0x42], R43 ;  /* 0x0000422b08002986 */ /* 0x000fe2000c101524 */
[----:B------:R-:W-:Y:S02]  /*43a0*/  F2FP.F16.F32.PACK_AB R45, RZ, R45 ;  /* 0x0000002dff2d723e */ /* 0x000fe400000000ff */
[C---:B------:R-:W-:Y:S01]  /*43b0*/  ISETP.GT.AND P2, PT, R4.reuse, 0x31, PT ;  /* 0x000000310400780c */ /* 0x040fe20003f44270 */
[----:B------:R-:W-:Y:S01]  /*43c0*/  @P5 STG.E.U16 desc[UR36][R6.64+0x50], R44 ;  /* 0x0000502c06005986 */ /* 0x000fe2000c101524 */
[----:B------:R-:W-:Y:S02]  /*43d0*/  ISETP.GT.AND P5, PT, R3, 0x8, P0 ;  /* 0x000000080300780c */ /* 0x000fe400007a4270 */
[C---:B------:R-:W-:Y:S01]  /*43e0*/  ISETP.GT.AND P1, PT, R4.reuse, 0x38, PT ;  /* 0x000000380400780c */ /* 0x040fe20003f24270 */
[----:B------:R-:W-:Y:S01]  /*43f0*/  @P3 STG.E.U16 desc[UR36][R6.64+0x52], R45 ;  /* 0x0000522d06003986 */ /* 0x000fe2000c101524 */
[----:B------:R-:W-:-:S02]  /*4400*/  ISETP.GT.AND P3, PT, R4, 0x30, PT ;  /* 0x000000300400780c */ /* 0x000fc40003f64270 */
[----:B------:R-:W-:Y:S01]  /*4410*/  ISETP.GT.AND P0, PT, R4, 0x39, PT ;  /* 0x000000390400780c */ /* 0x000fe20003f04270 */
[----:B------:R-:W-:Y:S01]  /*4420*/  @P4 IMAD.MOV.U32 R4, RZ, RZ, R8 ;  /* 0x000000ffff044224 */ /* 0x000fe200078e0008 */
[----:B------:R-:W-:Y:S01]  /*4430*/  F2FP.F16.F32.PACK_AB R46, RZ, R46 ;  /* 0x0000002eff2e723e */ /* 0x000fe200000000ff */
[----:B------:R-:W-:Y:S01]  /*4440*/  @P4 IMAD.MOV.U32 R5, RZ, RZ, R9 ;  /* 0x000000ffff054224 */ /* 0x000fe200078e0009 */
[----:B------:R-:W-:Y:S02]  /*4450*/  F2FP.F16.F32.PACK_AB R47, RZ, R47 ;  /* 0x0000002fff2f723e */ /* 0x000fe400000000ff */
[----:B------:R-:W-:Y:S02]  /*4460*/  F2FP.F16.F32.PACK_AB R48, RZ, R48 ;  /* 0x00000030ff30723e */ /* 0x000fe400000000ff */
[----:B------:R0:W-:Y:S01]  /*4470*/  @P4 STG.E.U16 desc[UR36][R4.64+0x50], R46 ;  /* 0x0000502e04004986 */ /* 0x0001e2000c101524 */
[----:B------:R-:W-:Y:S02]  /*4480*/  ISETP.GT.AND P4, PT, R3, RZ, P2 ;  /* 0x000000ff0300720c */ /* 0x000fe40001784270 */
[----:B------:R-:W-:-:S02]  /*4490*/  F2FP.F16.F32.PACK_AB R49, RZ, R49 ;  /* 0x00000031ff31723e */ /* 0x000fc400000000ff */
[----:B------:R-:W-:Y:S02]  /*44a0*/  ISETP.GT.AND P2, PT, R3, 0x8, P2 ;  /* 0x000000080300780c */ /* 0x000fe40001744270 */
[----:B------:R-:W-:Y:S02]  /*44b0*/  F2FP.F16.F32.PACK_AB R50, RZ, R50 ;  /* 0x00000032ff32723e */ /* 0x000fe400000000ff */
[----:B------:R-:W-:Y:S02]  /*44c0*/  F2FP.F16.F32.PACK_AB R51, RZ, R51 ;  /* 0x00000033ff33723e */ /* 0x000fe400000000ff */
[----:B------:R-:W-:Y:S01]  /*44d0*/  F2FP.F16.F32.PACK_AB R52, RZ, R52 ;  /* 0x00000034ff34723e */ /* 0x000fe200000000ff */
[----:B0-----:R-:W-:Y:S01]  /*44e0*/  @P5 IMAD.MOV.U32 R4, RZ, RZ, R8 ;  /* 0x000000ffff045224 */ /* 0x001fe200078e0008 */
[----:B------:R-:W-:Y:S01]  /*44f0*/  F2FP.F16.F32.PACK_AB R53, RZ, R53 ;  /* 0x00000035ff35723e */ /* 0x000fe200000000ff */
[----:B------:R-:W-:Y:S01]  /*4500*/  @P5 IMAD.MOV.U32 R5, RZ, RZ, R9 ;  /* 0x000000ffff055224 */ /* 0x000fe200078e0009 */
[----:B------:R-:W-:-:S02]  /*4510*/  F2FP.F16.F32.PACK_AB R54, RZ, R54 ;  /* 0x00000036ff36723e */ /* 0x000fc400000000ff */
[----:B------:R-:W-:Y:S02]  /*4520*/  F2FP.F16.F32.PACK_AB R55, RZ, R55 ;  /* 0x00000037ff37723e */ /* 0x000fe400000000ff */
[----:B------:R0:W-:Y:S01]  /*4530*/  @P5 STG.E.U16 desc[UR36][R4.64+0x52], R47 ;  /* 0x0000522f04005986 */ /* 0x0001e2000c101524 */
[C---:B------:R-:W-:Y:S02]  /*4540*/  ISETP.GT.AND P5, PT, R3.reuse, RZ, P3 ;  /* 0x000000ff0300720c */ /* 0x040fe40001fa4270 */
[----:B------:R-:W-:-:S11]  /*4550*/  ISETP.GT.AND P3, PT, R3, 0x8, P3 ;  /* 0x000000080300780c */ /* 0x000fd60001f64270 */
[----:B0-----:R-:W-:Y:S02]  /*4560*/  @P5 IMAD.MOV.U32 R4, RZ, RZ, R6 ;  /* 0x000000ffff045224 */ /* 0x001fe400078e0006 */
[----:B------:R-:W-:-:S05]  /*4570*/  @P5 IMAD.MOV.U32 R5, RZ, RZ, R7 ;  /* 0x000000ffff055224 */ /* 0x000fca00078e0007 */
[----:B------:R0:W-:Y:S01]  /*4580*/  @P5 STG.E.U16 desc[UR36][R4.64+0x60], R48 ;  /* 0x0000603004005986 */ /* 0x0001e2000c101524 */
[C---:B------:R-:W-:Y:S02]  /*4590*/  ISETP.GT.AND P5, PT, R3.reuse, RZ, P0 ;  /* 0x000000ff0300720c */ /* 0x040fe400007a4270 */
[----:B------:R-:W-:Y:S01]  /*45a0*/  ISETP.GT.AND P0, PT, R3, 0x8, P0 ;  /* 0x000000080300780c */ /* 0x000fe20000704270 */
[----:B0-----:R-:W-:Y:S02]  /*45b0*/  @P4 IMAD.MOV.U32 R4, RZ, RZ, R6 ;  /* 0x000000ffff044224 */ /* 0x001fe400078e0006 */
[----:B------:R-:W-:-:S05]  /*45c0*/  @P4 IMAD.MOV.U32 R5, RZ, RZ, R7 ;  /* 0x000000ffff054224 */ /* 0x000fca00078e0007 */
[----:B------:R0:W-:Y:S01]  /*45d0*/  @P4 STG.E.U16 desc[UR36][R4.64+0x62], R49 ;  /* 0x0000623104004986 */ /* 0x0001e2000c101524 */
[C---:B------:R-:W-:Y:S02]  /*45e0*/  ISETP.GT.AND P4, PT, R3.reuse, RZ, P1 ;  /* 0x000000ff0300720c */ /* 0x040fe40000f84270 */
[----:B------:R-:W-:Y:S01]  /*45f0*/  ISETP.GT.AND P1, PT, R3, 0x8, P1 ;  /* 0x000000080300780c */ /* 0x000fe20000f24270 */
[----:B0-----:R-:W-:Y:S02]  /*4600*/  @P3 IMAD.MOV.U32 R4, RZ, RZ, R8 ;  /* 0x000000ffff043224 */ /* 0x001fe400078e0008 */
[----:B------:R-:W-:-:S05]  /*4610*/  @P3 IMAD.MOV.U32 R5, RZ, RZ, R9 ;  /* 0x000000ffff053224 */ /* 0x000fca00078e0009 */
[----:B------:R0:W-:Y:S02]  /*4620*/  @P3 STG.E.U16 desc[UR36][R4.64+0x60], R50 ;  /* 0x0000603204003986 */ /* 0x0001e4000c101524 */
[----:B0-----:R-:W-:Y:S02]  /*4630*/  @P2 IMAD.MOV.U32 R4, RZ, RZ, R8 ;  /* 0x000000ffff042224 */ /* 0x001fe400078e0008 */
[----:B------:R-:W-:-:S05]  /*4640*/  @P2 IMAD.MOV.U32 R5, RZ, RZ, R9 ;  /* 0x000000ffff052224 */ /* 0x000fca00078e0009 */
[----:B------:R0:W-:Y:S02]  /*4650*/  @P2 STG.E.U16 desc[UR36][R4.64+0x62], R51 ;  /* 0x0000623304002986 */ /* 0x0001e4000c101524 */
[----:B0-----:R-:W-:Y:S02]  /*4660*/  @P4 IMAD.MOV.U32 R4, RZ, RZ, R6 ;  /* 0x000000ffff044224 */ /* 0x001fe400078e0006 */
[----:B------:R-:W-:-:S05]  /*4670*/  @P4 IMAD.MOV.U32 R5, RZ, RZ, R7 ;  /* 0x000000ffff054224 */ /* 0x000fca00078e0007 */
[----:B------:R0:W-:Y:S04]  /*4680*/  @P4 STG.E.U16 desc[UR36][R4.64+0x70], R52 ;  /* 0x0000703404004986 */ /* 0x0001e8000c101524 */
[----:B------:R1:W-:Y:S01]  /*4690*/  @P5 STG.E.U16 desc[UR36][R6.64+0x72], R53 ;  /* 0x0000723506005986 */ /* 0x0003e2000c101524 */
[----:B0-----:R-:W-:Y:S02]  /*46a0*/  @P1 IMAD.MOV.U32 R4, RZ, RZ, R8 ;  /* 0x000000ffff041224 */ /* 0x001fe400078e0008 */
[----:B------:R-:W-:-:S05]  /*46b0*/  @P1 IMAD.MOV.U32 R5, RZ, RZ, R9 ;  /* 0x000000ffff051224 */ /* 0x000fca00078e0009 */
[----:B------:R1:W-:Y:S04]  /*46c0*/  @P1 STG.E.U16 desc[UR36][R4.64+0x70], R54 ;  /* 0x0000703604001986 */ /* 0x0003e8000c101524 */
[----:B------:R1:W-:Y:S02]  /*46d0*/  @P0 STG.E.U16 desc[UR36][R8.64+0x72], R55 ;  /* 0x0000723708000986 */ /* 0x0003e4000c101524 */
.L_x_94:
[----:B------:R-:W-:Y:S05]  /*46e0*/  BSYNC B0 ;  /* 0x0000000000007941 */ /* 0x000fea0003800000 */
.L_x_32:
[----:B------:R-:W-:Y:S01]  /*46f0*/  IADD3 R16, P0, R16, UR38, RZ ;  /* 0x0000002610107c10 */ /* 0x000fe2000ff1e0ff */
[----:B------:R-:W-:Y:S01]  /*4700*/  ULDC.64 UR4, c[0x0][0x650] ;  /* 0x0001940000047ab9 */ /* 0x000fe20000000a00 */
[----:B------:R-:W-:Y:S01]  /*4710*/  PRMT R3, RZ, 0x7610, R3 ;  /* 0x00007610ff037816 */ /* 0x000fe20000000003 */
[----:B------:R-:W-:Y:S01]  /*4720*/  IMAD.MOV.U32 R70, RZ, RZ, -0x1 ;  /* 0xffffffffff467424 */ /* 0x000fe200078e00ff */
[----:B------:R-:W-:Y:S01]  /*4730*/  IADD3.X R17, R17, UR41, RZ, P0, !PT ;  /* 0x0000002911117c10 */ /* 0x000fe200087fe4ff */
[----:B------:R-:W-:Y:S01]  /*4740*/  IMAD.MOV.U32 R69, RZ, RZ, -0x1 ;  /* 0xffffffffff457424 */ /* 0x000fe200078e00ff */
[----:B------:R-:W-:-:S04]  /*4750*/  ISETP.GE.U32.AND P0, PT, R16, UR4, PT ;  /* 0x0000000410007c0c */ /* 0x000fc8000bf06070 */
[----:B------:R-:W-:-:S13]  /*4760*/  ISETP.GE.U32.AND.EX P0, PT, R17, UR5, PT, P0 ;  /* 0x0000000511007c0c */ /* 0x000fda000bf06100 */
[----:B------:R-:W-:Y:S05]  /*4770*/  @P0 BRA `(.L_x_95) ;  /* 0x00000004004c0947 */ /* 0x000fea0003800000 */
[----:B-12-4-:R-:W1:Y:S01]  /*4780*/  LDC.64 R10, c[0x0][0x628] ;  /* 0x00018a00ff0a7b82 */ /* 0x016e620000000a00 */
[----:B---3--:R-:W2:Y:S01]  /*4790*/  S2R R12, SR_CTAID.X ;  /* 0x00000000000c7919 */ /* 0x008ea20000002500 */
[----:B------:R-:W-:Y:S02]  /*47a0*/  IMAD.MOV.U32 R8, RZ, RZ, R16 ;  /* 0x000000ffff087224 */ /* 0x000fe400078e0010 */
[----:B------:R-:W-:Y:S01]  /*47b0*/  IMAD.MOV.U32 R9, RZ, RZ, R17 ;  /* 0x000000ffff097224 */ /* 0x000fe200078e0011 */
[----:B------:R-:W3:Y:S03]  /*47c0*/  S2R R20, SR_CTAID.Y ;  /* 0x0000000000147919 */ /* 0x000ee60000002600 */
[----:B------:R-:W4:Y:S08]  /*47d0*/  LDC R0, c[0x0][0x630] ;  /* 0x00018c00ff007b82 */ /* 0x000f300000000800 */
[----:B------:R-:W0:Y:S01]  /*47e0*/  LDC.64 R14, c[0x0][0x620] ;  /* 0x00018800ff0e7b82 */ /* 0x000e220000000a00 */
[----:B-1----:R-:W-:-:S04]  /*47f0*/  ISETP.NE.U32.AND P0, PT, R10, RZ, PT ;  /* 0x000000ff0a00720c */ /* 0x002fc80003f05070 */
[----:B------:R-:W-:-:S13]  /*4800*/  ISETP.NE.AND.EX P0, PT, R11, RZ, PT, P0 ;  /* 0x000000ff0b00720c */ /* 0x000fda0003f05300 */
[----:B0-234-:R-:W-:Y:S05]  /*4810*/  @!P0 BRA `(.L_x_96) ;  /* 0x0000000000288947 */ /* 0x01dfea0003800000 */
        /* <DEDUP_REMOVED lines=10> */
.L_x_96:
[-CC-:B------:R-:W-:Y:S01]  /*48c0*/  SHF.R.U64 R69, R8, R0.reuse, R9.reuse ;  /* 0x0000000008457219 */ /* 0x180fe20000001209 */
[----:B------:R-:W0:Y:S01]  /*48d0*/  LDC.64 R26, c[0x0][0x640] ;  /* 0x00019000ff1a7b82 */ /* 0x000e220000000a00 */
[----:B------:R-:W-:Y:S01]  /*48e0*/  SHF.R.U32.HI R0, RZ, R0, R9 ;  /* 0x00000000ff007219 */ /* 0x000fe20000011609 */
[----:B------:R-:W-:Y:S01]  /*48f0*/  ULDC UR4, c[0x0][0x150] ;  /* 0x0000540000047ab9 */ /* 0x000fe20000000800 */
[----:B------:R-:W-:Y:S02]  /*4900*/  IADD3 R3, P0, RZ, -R69, RZ ;  /* 0x80000045ff037210 */ /* 0x000fe40007f1e0ff */
[----:B------:R-:W-:-:S03]  /*4910*/  I2FP.F32.U32 R7, R12 ;  /* 0x0000000c00077245 */ /* 0x000fc60000201000 */
[----:B------:R-:W1:Y:S01]  /*4920*/  LDC R6, c[0x0][0x618] ;  /* 0x00018600ff067b82 */ /* 0x000e620000000800 */
[----:B------:R-:W-:Y:S02]  /*4930*/  IMAD.X R5, RZ, RZ, ~R0, P0 ;  /* 0x000000ffff057224 */ /* 0x000fe400000e0e00 */
[----:B------:R-:W-:Y:S01]  /*4940*/  FMUL R7, R7, UR4 ;  /* 0x0000000407077c20 */ /* 0x000fe20008400000 */
[----:B------:R-:W-:Y:S01]  /*4950*/  ULDC UR4, c[0x0][0x154] ;  /* 0x0000550000047ab9 */ /* 0x000fe20000000800 */
[-C--:B------:R-:W-:Y:S02]  /*4960*/  IMAD R0, R5, R14.reuse, RZ ;  /* 0x0000000e05007224 */ /* 0x080fe400078e02ff */
[C---:B------:R-:W-:Y:S01]  /*4970*/  IMAD.WIDE.U32 R4, R3.reuse, R14, R16 ;  /* 0x0000000e03047225 */ /* 0x040fe200078e0010 */
[----:B------:R-:W2:Y:S01]  /*4980*/  LDC R8, c[0x0][0x608] ;  /* 0x00018200ff087b82 */ /* 0x000ea20000000800 */
[----:B------:R-:W3:Y:S02]  /*4990*/  F2I.U32.TRUNC.NTZ R7, R7 ;  /* 0x0000000700077305 */ /* 0x000ee4000020f000 */
[----:B------:R-:W-:Y:S01]  /*49a0*/  IMAD R3, R3, R15, R0 ;  /* 0x0000000f03037224 */ /* 0x000fe200078e0200 */
[----:B------:R-:W-:-:S03]  /*49b0*/  I2FP.F32.U32 R0, R20 ;  /* 0x0000001400007245 */ /* 0x000fc60000201000 */
[----:B------:R-:W-:Y:S01]  /*49c0*/  IMAD.IADD R3, R5, 0x1, R3 ;  /* 0x0000000105037824 */ /* 0x000fe200078e0203 */
[----:B------:R-:W4:Y:S01]  /*49d0*/  LDC R11, c[0x0][0x658] ;  /* 0x00019600ff0b7b82 */ /* 0x000f220000000800 */
[----:B0-----:R-:W-:-:S04]  /*49e0*/  ISETP.NE.U32.AND P0, PT, R26, RZ, PT ;  /* 0x000000ff1a00720c */ /* 0x001fc80003f05070 */
[----:B------:R-:W-:-:S03]  /*49f0*/  ISETP.NE.AND.EX P0, PT, R27, RZ, PT, P0 ;  /* 0x000000ff1b00720c */ /* 0x000fc60003f05300 */
[----:B------:R-:W0:Y:S01]  /*4a00*/  LDC R9, c[0x0][0x144] ;  /* 0x00005100ff097b82 */ /* 0x000e220000000800 */
[-C--:B-1----:R-:W-:Y:S01]  /*4a10*/  SHF.R.U64 R10, R4, R6.reuse, R3 ;  /* 0x00000006040a7219 */ /* 0x082fe20000001203 */
[----:B---3--:R-:W-:Y:S01]  /*4a20*/  IMAD.MOV R7, RZ, RZ, -R7 ;  /* 0x000000ffff077224 */ /* 0x008fe200078e0a07 */
[----:B------:R-:W-:Y:S01]  /*4a30*/  SHF.R.U32.HI R3, RZ, R6, R3 ;  /* 0x00000006ff037219 */ /* 0x000fe20000011603 */
[----:B------:R-:W-:-:S04]  /*4a40*/  FMUL R6, R0, UR4 ;  /* 0x0000000400067c20 */ /* 0x000fc80008400000 */
[----:B------:R-:W1:Y:S01]  /*4a50*/  LDC R21, c[0x0][0x148] ;  /* 0x00005200ff157b82 */ /* 0x000e620000000800 */
[----:B------:R3:W0:Y:S01]  /*4a60*/  F2I.U32.TRUNC.NTZ R14, R6 ;  /* 0x00000006000e7305 */ /* 0x000622000020f000 */
[-CC-:B--2---:R-:W-:Y:S02]  /*4a70*/  SHF.R.U64 R13, R10, R8.reuse, R3.reuse ;  /* 0x000000080a0d7219 */ /* 0x184fe40000001203 */
[----:B------:R-:W-:-:S04]  /*4a80*/  SHF.R.U32.HI R0, RZ, R8, R3 ;  /* 0x00000008ff007219 */ /* 0x000fc80000011603 */
[----:B-----5:R-:W2:Y:S01]  /*4a90*/  LDC R24, c[0x0][0x648] ;  /* 0x00019200ff187b82 */ /* 0x020ea20000000800 */
[-CC-:B----4-:R-:W-:Y:S02]  /*4aa0*/  SHF.R.U64 R15, R13, R11.reuse, R0.reuse ;  /* 0x0000000b0d0f7219 */ /* 0x190fe40000001200 */
[----:B------:R-:W-:-:S03]  /*4ab0*/  SHF.R.U32.HI R5, RZ, R11, R0 ;  /* 0x0000000bff057219 */ /* 0x000fc60000011600 */
[----:B------:R-:W-:Y:S02]  /*4ac0*/  IMAD.MOV.U32 R4, RZ, RZ, R15 ;  /* 0x000000ffff047224 */ /* 0x000fe400078e000f */
[----:B------:R-:W4:Y:S01]  /*4ad0*/  LDC R28, c[0x0][0x638] ;  /* 0x00018e00ff1c7b82 */ /* 0x000f220000000800 */
[----:B0-----:R-:W-:-:S07]  /*4ae0*/  IMAD R25, R9, R7, R12 ;  /* 0x0000000709197224 */ /* 0x001fce00078e020c */
[----:B------:R-:W0:Y:S08]  /*4af0*/  LDC R29, c[0x0][0x610] ;  /* 0x00018400ff1d7b82 */ /* 0x000e300000000800 */
[----:B------:R-:W0:Y:S01]  /*4b00*/  LDC R30, c[0x0][0x600] ;  /* 0x00018000ff1e7b82 */ /* 0x000e220000000800 */
[----:B-123--:R-:W-:Y:S05]  /*4b10*/  @!P0 BRA `(.L_x_97) ;  /* 0x0000000000288947 */ /* 0x00efea0003800000 */
[----:B------:R-:W1:Y:S02]  /*4b20*/  LDC R0, c[0x0][0x64c] ;  /* 0x00019300ff007b82 */ /* 0x000e640000000800 */
[----:B-1----:R-:W-:-:S05]  /*4b30*/  IADD3 R3, P0, R15, R0, RZ ;  /* 0x000000000f037210 */ /* 0x002fca0007f1e0ff */
        /* <DEDUP_REMOVED lines=8> */
.L_x_97:
[----:B------:R-:W-:Y:S01]  /*4bc0*/  ISETP.NE.AND P0, PT, R2, 0x1, PT ;  /* 0x000000010200780c */ /* 0x000fe20003f05270 */
[----:B------:R-:W-:Y:S01]  /*4bd0*/  IMAD.MOV R14, RZ, RZ, -R14 ;  /* 0x000000ffff0e7224 */ /* 0x000fe200078e0a0e */
[----:B------:R-:W-:Y:S02]  /*4be0*/  SHF.R.U64 R3, R4, R24, R5 ;  /* 0x0000001804037219 */ /* 0x000fe40000001205 */
[----:B------:R-:W-:Y:S02]  /*4bf0*/  LOP3.LUT R0, R13, R66, RZ, 0xc0, !PT ;  /* 0x000000420d007212 */ /* 0x000fe400078ec0ff */
[----:B------:R-:W-:Y:S01]  /*4c00*/  LOP3.LUT R10, R10, R65, RZ, 0xc0, !PT ;  /* 0x000000410a0a7212 */ /* 0x000fe200078ec0ff */
[----:B------:R-:W-:Y:S02]  /*4c10*/  IMAD.MOV R4, RZ, RZ, -R3 ;  /* 0x000000ffff047224 */ /* 0x000fe400078e0a03 */
[----:B------:R-:W-:Y:S02]  /*4c20*/  IMAD R0, R61, R3, R0 ;  /* 0x000000033d007224 */ /* 0x000fe400078e0200 */
[----:B----4-:R-:W-:-:S02]  /*4c30*/  IMAD R3, R4, R28, R15 ;  /* 0x0000001c04037224 */ /* 0x010fc400078e020f */
[----:B------:R-:W-:Y:S02]  /*4c40*/  @P0 IMAD R25, R21, R14, R20 ;  /* 0x0000000e15190224 */ /* 0x000fe400078e0214 */
[----:B0-----:R-:W-:Y:S02]  /*4c50*/  IMAD R5, R3, R30, R10 ;  /* 0x0000001e03057224 */ /* 0x001fe400078e020a */
[----:B------:R-:W-:Y:S02]  /*4c60*/  IMAD R0, R0, R29, R25 ;  /* 0x0000001d00007224 */ /* 0x000fe400078e0219 */
[----:B------:R-:W-:-:S03]  /*4c70*/  IMAD.MOV.U32 R4, RZ, RZ, 0x1 ;  /* 0x00000001ff047424 */ /* 0x000fc600078e00ff */
[----:B------:R-:W-:Y:S02]  /*4c80*/  SEL R70, R5, R0, !P0 ;  /* 0x0000000005467207 */ /* 0x000fe40004000000 */
[----:B------:R-:W-:Y:S02]  /*4c90*/  PRMT R3, R4, 0x7610, R3 ;  /* 0x0000761004037816 */ /* 0x000fe40000000003 */
[----:B------:R-:W-:-:S07]  /*4ca0*/  SEL R0, R0, R5, !P0 ;  /* 0x0000000500007207 */ /* 0x000fce0004000000 */
.L_x_95:
[----:B------:R-:W-:Y:S01]  /*4cb0*/  UIADD3 UR42, UR43, UR42, URZ ;  /* 0x0000002a2b2a7290 */ /* 0x000fe2000fffe03f */
[----:B------:R-:W-:Y:S01]  /*4cc0*/  LOP3.LUT P0, RZ, R3, 0xff, RZ, 0xc0, !PT ;  /* 0x000000ff03ff7812 */ /* 0x000fe2000780c0ff */
[----:B------:R-:W-:Y:S02]  /*4cd0*/  IMAD.MOV.U32 R71, RZ, RZ, R0 ;  /* 0x000000ffff477224 */ /* 0x000fe400078e0000 */
[----:B------:R-:W-:Y:S02]  /*4ce0*/  USHF.R.U32.HI UR4, URZ, 0x2, UR42 ;  /* 0x000000023f047899 */ /* 0x000fe4000801162a */
[----:B------:R-:W-:Y:S02]  /*4cf0*/  UISETP.GT.U32.AND UP1, UPT, UR42, 0x3, UPT ;  /* 0x000000032a00788c */ /* 0x000fe4000bf24070 */
[----:B------:R-:W-:Y:S02]  /*4d00*/  ULOP3.LUT UR4, UR4, 0x1, URZ, 0xc0, !UPT ;  /* 0x0000000104047892 */ /* 0x000fe4000f8ec03f */
[----:B------:R-:W-:-:S02]  /*4d10*/  UISETP.LT.U32.AND UP1, UPT, UR43, 0x4, UP1 ;  /* 0x000000042b00788c */ /* 0x000fc40008f21070 */
[----:B------:R-:W-:Y:S02]  /*4d20*/  UISETP.NE.U32.AND UP0, UPT, UR4, 0x1, UPT ;  /* 0x000000010400788c */ /* 0x000fe4000bf05070 */
[----:B------:R-:W-:Y:S02]  /*4d30*/  USEL UR5, URZ, 0x1, !UP1 ;  /* 0x000000013f057887 */ /* 0x000fe4000c800000 */
[----:B------:R-:W-:Y:S02]  /*4d40*/  UISETP.GT.U32.AND UP0, UPT, UR43, 0x3, !UP0 ;  /* 0x000000032b00788c */ /* 0x000fe4000c704070 */
[----:B------:R-:W-:Y:S02]  /*4d50*/  ULOP3.LUT UR42, UR42, 0x3, URZ, 0xc0, !UPT ;  /* 0x000000032a2a7892 */ /* 0x000fe4000f8ec03f */
[----:B------:R-:W-:-:S04]  /*4d60*/  USEL UR4, URZ, 0x1, !UP0 ;  /* 0x000000013f047887 */ /* 0x000fc8000c000000 */
[----:B------:R-:W-:Y:S01]  /*4d70*/  ULOP3.LUT UR40, UR4, UR40, UR5, 0x96, !UPT ;  /* 0x0000002804287292 */ /* 0x000fe2000f8e9605 */
[----:B------:R-:W-:Y:S11]  /*4d80*/  @P0 BRA `(.L_x_98) ;  /* 0xffffffc400bc0947 */ /* 0x000ff6000383ffff */
[----:B------:R-:W-:Y:S05]  /*4d90*/  EXIT ;  /* 0x000000000000794d */ /* 0x000fea0003800000 */
.L_x_7:
        /* <DEDUP_REMOVED lines=26> */
.L_x_100:
[----:B------:R-:W0:Y:S01]  /*4f40*/  LDC.64 R28, c[0x0][0x640] ;  /* 0x00019000ff1c7b82 */ /* 0x000e220000000a00 */
[-CC-:B------:R-:W-:Y:S01]  /*4f50*/  SHF.R.U64 R22, R14, R6.reuse, R15.reuse ;  /* 0x000000060e167219 */ /* 0x180fe2000000120f */
[----:B------:R-:W-:Y:S01]  /*4f60*/  IMAD.MOV.U32 R30, RZ, RZ, 0x1 ;  /* 0x00000001ff1e7424 */ /* 0x000fe200078e00ff */
[----:B------:R-:W-:Y:S02]  /*4f70*/  SHF.R.U32.HI R6, RZ, R6, R15 ;  /* 0x00000006ff067219 */ /* 0x000fe4000001160f */
[----:B------:R-:W-:-:S03]  /*4f80*/  IADD3 R13, P0, RZ, -R22, RZ ;  /* 0x80000016ff0d7210 */ /* 0x000fc60007f1e0ff */
[----:B------:R-:W1:Y:S02]  /*4f90*/  LDC R12, c[0x0][0x618] ;  /* 0x00018600ff0c7b82 */ /* 0x000e640000000800 */
[----:B------:R-:W-:-:S04]  /*4fa0*/  IMAD.X R11, RZ, RZ, ~R6, P0 ;  /* 0x000000ffff0b7224 */ /* 0x000fc800000e0e06 */
[-C--:B------:R-:W-:Y:S02]  /*4fb0*/  IMAD R6, R11, R24.reuse, RZ ;  /* 0x000000180b067224 */ /* 0x080fe400078e02ff */
[----:B------:R-:W2:Y:S01]  /*4fc0*/  LDC R14, c[0x0][0x608] ;  /* 0x00018200ff0e7b82 */ /* 0x000ea20000000800 */
[----:B------:R-:W-:-:S04]  /*4fd0*/  IMAD.WIDE.U32 R10, R13, R24, R16 ;  /* 0x000000180d0a7225 */ /* 0x000fc800078e0010 */
[----:B------:R-:W-:-:S03]  /*4fe0*/  IMAD R13, R13, R25, R6 ;  /* 0x000000190d0d7224 */ /* 0x000fc600078e0206 */
[----:B------:R-:W3:Y:S01]  /*4ff0*/  LDC R27, c[0x0][0x658] ;  /* 0x00019600ff1b7b82 */ /* 0x000ee20000000800 */
[----:B------:R-:W-:Y:S01]  /*5000*/  IMAD.IADD R11, R11, 0x1, R13 ;  /* 0x000000010b0b7824 */ /* 0x000fe200078e020d */
[----:B0-----:R-:W-:-:S04]  /*5010*/  ISETP.NE.U32.AND P0, PT, R28, RZ, PT ;  /* 0x000000ff1c00720c */ /* 0x001fc80003f05070 */
[----:B------:R-:W-:Y:S02]  /*5020*/  ISETP.NE.AND.EX P0, PT, R29, RZ, PT, P0 ;  /* 0x000000ff1d00720c */ /* 0x000fe40003f05300 */
[----:B------:R-:W0:Y:S01]  /*5030*/  LDC R20, c[0x0][0x600] ;  /* 0x00018000ff147b82 */ /* 0x000e220000000800 */
[-CC-:B-1----:R-:W-:Y:S01]  /*5040*/  SHF.R.U64 R8, R10, R12.reuse, R11.reuse ;  /* 0x0000000c0a087219 */ /* 0x182fe2000000120b */
[----:B------:R-:W-:Y:S01]  /*5050*/  IMAD.MOV.U32 R10, RZ, RZ, -0x1 ;  /* 0xffffffffff0a7424 */ /* 0x000fe200078e00ff */
[----:B------:R-:W-:-:S05]  /*5060*/  SHF.R.U32.HI R11, RZ, R12, R11 ;  /* 0x0000000cff0b7219 */ /* 0x000fca000001160b */
[----:B------:R-:W1:Y:S01]  /*5070*/  LDC R24, c[0x0][0x648] ;  /* 0x00019200ff187b82 */ /* 0x000e620000000800 */
[-CC-:B--2---:R-:W-:Y:S02]  /*5080*/  SHF.R.U64 R21, R8, R14.reuse, R11.reuse ;  /* 0x0000000e08157219 */ /* 0x184fe4000000120b */
[----:B------:R-:W-:-:S05]  /*5090*/  SHF.R.U32.HI R6, RZ, R14, R11 ;  /* 0x0000000eff067219 */ /* 0x000fca000001160b */
[----:B------:R-:W2:Y:S01]  /*50a0*/  LDC R26, c[0x0][0x638] ;  /* 0x00018e00ff1a7b82 */ /* 0x000ea20000000800 */
[-C--:B---3--:R-:W-:Y:S02]  /*50b0*/  SHF.L.U32 R10, R10, R27.reuse, RZ ;  /* 0x0000001b0a0a7219 */ /* 0x088fe400000006ff */
[-CC-:B------:R-:W-:Y:S02]  /*50c0*/  SHF.R.U64 R25, R21, R27.reuse, R6.reuse ;  /* 0x0000001b15197219 */ /* 0x180fe40000001206 */
[----:B------:R-:W-:Y:S02]  /*50d0*/  LOP3.LUT R32, RZ, R10, RZ, 0x33, !PT ;  /* 0x0000000aff207212 */ /* 0x000fe400078e33ff */
[----:B------:R-:W-:Y:S01]  /*50e0*/  SHF.R.U32.HI R11, RZ, R27, R6 ;  /* 0x0000001bff0b7219 */ /* 0x000fe20000011606 */
[----:B------:R-:W3:Y:S01]  /*50f0*/  LDC R31, c[0x0][0x610] ;  /* 0x00018400ff1f7b82 */ /* 0x000ee20000000800 */
[----:B------:R-:W-:Y:S01]  /*5100*/  IMAD.MOV.U32 R10, RZ, RZ, R25 ;  /* 0x000000ffff0a7224 */ /* 0x000fe200078e0019 */
[----:B------:R-:W-:Y:S06]  /*5110*/  @!P0 BRA `(.L_x_101) ;  /* 0x0000000000288947 */ /* 0x000fec0003800000 */
        /* <DEDUP_REMOVED lines=10> */
.L_x_101:
[----:B------:R-:W-:Y:S02]  /*51c0*/  ISETP.NE.AND P0, PT, R2, 0x1, PT ;  /* 0x000000010200780c */ /* 0x000fe40003f05270 */
[----:B-1----:R-:W-:Y:S01]  /*51d0*/  SHF.R.U64 R6, R10, R24, R11 ;  /* 0x000000180a067219 */ /* 0x002fe2000000120b */
[----:B0-----:R-:W-:Y:S01]  /*51e0*/  VIADD R11, R20, 0xffffffff ;  /* 0xffffffff140b7836 */ /* 0x001fe20000000000 */
[----:B------:R-:W-:Y:S02]  /*51f0*/  SHF.L.U32 R30, R30, R27, RZ ;  /* 0x0000001b1e1e7219 */ /* 0x000fe400000006ff */
[----:B------:R-:W-:Y:S01]  /*5200*/  LOP3.LUT R5, R21, R32, RZ, 0xc0, !PT ;  /* 0x0000002015057212 */ /* 0x000fe200078ec0ff */
[----:B------:R-:W-:-:S04]  /*5210*/  IMAD.MOV R10, RZ, RZ, -R6 ;  /* 0x000000ffff0a7224 */ /* 0x000fc800078e0a06 */
[----:B------:R-:W-:Y:S01]  /*5220*/  IMAD R6, R30, R6, R5 ;  /* 0x000000061e067224 */ /* 0x000fe200078e0205 */
[----:B------:R-:W-:Y:S01]  /*5230*/  LOP3.LUT R5, R8, R11, RZ, 0xc0, !PT ;  /* 0x0000000b08057212 */ /* 0x000fe200078ec0ff */
[----:B------:R-:W-:Y:S02]  /*5240*/  @P0 IMAD R7, R9, R23, R4 ;  /* 0x0000001709070224 */ /* 0x000fe400078e0204 */
[----:B--2---:R-:W-:Y:S02]  /*5250*/  IMAD R4, R10, R26, R25 ;  /* 0x0000001a0a047224 */ /* 0x004fe400078e0219 */
[----:B---3--:R-:W-:Y:S02]  /*5260*/  IMAD R7, R6, R31, R7 ;  /* 0x0000001f06077224 */ /* 0x008fe400078e0207 */
[----:B------:R-:W-:Y:S02]  /*5270*/  IMAD R4, R4, R20, R5 ;  /* 0x0000001404047224 */ /* 0x000fe400078e0205 */
[----:B------:R-:W-:-:S02]  /*5280*/  IMAD.MOV.U32 R8, RZ, RZ, 0x1 ;  /* 0x00000001ff087424 */ /* 0x000fc400078e00ff */
[----:B------:R-:W-:Y:S01]  /*5290*/  IMAD.MOV.U32 R6, RZ, RZ, R22 ;  /* 0x000000ffff067224 */ /* 0x000fe200078e0016 */
[----:B------:R-:W-:Y:S02]  /*52a0*/  SEL R20, R4, R7, !P0 ;  /* 0x0000000704147207 */ /* 0x000fe40004000000 */
[----:B------:R-:W-:-:S07]  /*52b0*/  SEL R21, R7, R4, !P0 ;  /* 0x0000000407157207 */ /* 0x000fce0004000000 */
.L_x_99:
[----:B------:R-:W-:-:S08]  /*52c0*/  NOP ;  /* 0x0000000000007918 */ /* 0x000fd00000000000 */
[----:B------:R-:W0:-:S00]  /*52d0*/  USETMAXREG.DEALLOC.CTAPOOL 0x28 ;  /* 0x00000028000079c8 */ /* 0x000e0000080e0500 */
[----:B0-----:R-:W-:-:S13]  /*52e0*/  ISETP.NE.AND P0, PT, R3, RZ, PT ;  /* 0x000000ff0300720c */ /* 0x001fda0003f05270 */
[----:B------:R-:W-:Y:S05]  /*52f0*/  @P0 EXIT ;  /* 0x000000000000094d */ /* 0x000fea0003800000 */
[----:B------:R-:W-:Y:S01]  /*5300*/  LOP3.LUT P0, RZ, R8, 0xff, RZ, 0xc0, !PT ;  /* 0x000000ff08ff7812 */ /* 0x000fe2000780c0ff */
[----:B------:R-:W-:Y:S02]  /*5310*/  IMAD.MOV.U32 R3, RZ, RZ, 0x1 ;  /* 0x00000001ff037424 */ /* 0x000fe400078e00ff */
[----:B------:R-:W-:-:S10]  /*5320*/  IMAD.MOV.U32 R8, RZ, RZ, RZ ;  /* 0x000000ffff087224 */ /* 0x000fd400078e00ff */
[----:B------:R-:W-:Y:S05]  /*5330*/  @!P0 BRA `(.L_x_102) ;  /* 0x0000000c005c8947 */ /* 0x000fea0003800000 */
[----:B------:R-:W0:Y:S01]  /*5340*/  LDC R3, c[0x0][0x28c] ;  /* 0x0000a300ff037b82 */ /* 0x000e220000000800 */
[----:B------:R-:W1:Y:S01]  /*5350*/  S2R R12, SR_CgaCtaId ;  /* 0x00000000000c7919 */ /* 0x000e620000008800 */
[----:B------:R-:W-:Y:S01]  /*5360*/  ULDC UR5, c[0x0][0x658] ;  /* 0x0001960000057ab9 */ /* 0x000fe20000000800 */
[----:B------:R-:W-:Y:S01]  /*5370*/  UMOV UR6, 0xffffffff ;  /* 0xffffffff00067882 */ /* 0x000fe20000000000 */
[----:B------:R-:W-:Y:S01]  /*5380*/  BSSY B0, `(.L_x_102) ;  /* 0x00000d2000007945 */ /* 0x000fe20003800000 */
[----:B------:R-:W-:Y:S01]  /*5390*/  USHF.L.U32 UR6, UR6, UR5, URZ ;  /* 0x0000000506067299 */ /* 0x000fe2000800063f */
[----:B------:R-:W-:Y:S01]  /*53a0*/  IMAD.MOV.U32 R10, RZ, RZ, 0x1 ;  /* 0x00000001ff0a7424 */ /* 0x000fe200078e00ff */
[----:B------:R-:W-:Y:S01]  /*53b0*/  LOP3.LUT R19, R18, 0x2, RZ, 0xfc, !PT ;  /* 0x0000000212137812 */ /* 0x000fe200078efcff */
[----:B------:R-:W-:Y:S01]  /*53c0*/  IMAD.MOV.U32 R8, RZ, RZ, RZ ;  /* 0x000000ffff087224 */ /* 0x000fe200078e00ff */
[----:B------:R-:W-:Y:S01]  /*53d0*/  ULDC UR4, c[0x0][0x600] ;  /* 0x0001800000047ab9 */ /* 0x000fe20000000800 */
[----:B------:R-:W-:Y:S01]  /*53e0*/  UMOV UR7, 0x1 ;  /* 0x0000000100077882 */ /* 0x000fe20000000000 */
[----:B------:R-:W-:-:S02]  /*53f0*/  UIADD3 UR4, UR4, -0x1, URZ ;  /* 0xffffffff04047890 */ /* 0x000fc4000fffe03f */
[----:B------:R-:W-:Y:S02]  /*5400*/  USHF.L.U32 UR5, UR7, UR5, URZ ;  /* 0x0000000507057299 */ /* 0x000fe4000800063f */
[----:B------:R-:W-:Y:S01]  /*5410*/  ULOP3.LUT UR6, URZ, UR6, URZ, 0x33, !UPT ;  /* 0x000000063f067292 */ /* 0x000fe2000f8e333f */
[----:B------:R-:W-:Y:S01]  /*5420*/  ULDC.64 UR30, c[0x0][0x198] ;  /* 0x00006600001e7ab9 */ /* 0x000fe20000000a00 */
[----:B0-----:R-:W-:-:S05]  /*5430*/  VIADD R3, R3, 0x7f ;  /* 0x0000007f03037836 */ /* 0x001fca0000000000 */
[----:B------:R-:W-:-:S04]  /*5440*/  SHF.R.S32.HI R4, RZ, 0x1f, R3 ;  /* 0x0000001fff047819 */ /* 0x000fc80000011403 */
[----:B------:R-:W-:Y:S01]  /*5450*/  LEA.HI R4, R4, R3, RZ, 0x7 ;  /* 0x0000000304047211 */ /* 0x000fe200078f38ff */
[C---:B-1----:R-:W-:Y:S02]  /*5460*/  IMAD.SHL.U32 R11, R12.reuse, 0x20, RZ ;  /* 0x000000200c0b7824 */ /* 0x042fe400078e00ff */
[----:B------:R-:W-:Y:S01]  /*5470*/  IMAD.SHL.U32 R12, R12, 0x800, RZ ;  /* 0x000008000c0c7824 */ /* 0x000fe200078e00ff */
[----:B------:R-:W-:Y:S01]  /*5480*/  SHF.R.S32.HI R9, RZ, 0x7, R4 ;  /* 0x00000007ff097819 */ /* 0x000fe20000011404 */
[----:B------:R-:W-:Y:S01]  /*5490*/  IMAD.MOV.U32 R3, RZ, RZ, 0x1 ;  /* 0x00000001ff037424 */ /* 0x000fe200078e00ff */
[----:B------:R-:W-:Y:S02]  /*54a0*/  LOP3.LUT R11, R11, 0x20, RZ, 0xc0, !PT ;  /* 0x000000200b0b7812 */ /* 0x000fe400078ec0ff */
[----:B------:R-:W-:Y:S01]  /*54b0*/  LOP3.LUT R12, R12, 0x800, RZ, 0xc0, !PT ;  /* 0x000008000c0c7812 */ /* 0x000fe200078ec0ff */
[----:B------:R-:W-:-:S07]  /*54c0*/  VIADD R13, R9, 0x1 ;  /* 0x00000001090d7836 */ /* 0x000fce0000000000 */
.L_x_113:
[----:B------:R-:W-:-:S03]  /*54d0*/  UMOV UR7, 0xffffffff ;  /* 0xffffffff00077882 */ /* 0x000fc60000000000 */
[----:B------:R-:W-:Y:S05]  /*54e0*/  BRA.DIV UR7, `(.L_x_103) ;  /* 0x0000000e07d87947 */ /* 0x000fea000b800000 */
[----:B------:R-:W-:-:S13]  /*54f0*/  ELECT P6, URZ, PT ;  /* 0x00000000003f782f */ /* 0x000fda00038c0000 */
.L_x_124:
[----:B------:R-:W0:Y:S01]  /*5500*/  LDC R4, c[0x0][0x28c] ;  /* 0x0000a300ff047b82 */ /* 0x000e220000000800 */
[----:B------:R-:W-:Y:S01]  /*5510*/  BSSY B1, `(.L_x_104) ;  /* 0x0000044000017945 */ /* 0x000fe20003800000 */
[----:B0-----:R-:W-:-:S13]  /*5520*/  ISETP.LT.OR P6, PT, R4, 0x1, !P6 ;  /* 0x000000010400780c */ /* 0x001fda00077c1670 */
[----:B------:R-:W-:Y:S05]  /*5530*/  @P6 BRA `(.L_x_105) ;  /* 0x0000000400046947 */ /* 0x000fea0003800000 */
[----:B------:R-:W-:Y:S02]  /*5540*/  IMAD.SHL.U32 R21, R21, 0x80, RZ ;  /* 0x0000008015157824 */ /* 0x000fe400078e00ff */
[----:B------:R-:W-:Y:S02]  /*5550*/  IMAD R20, R20, 0x40, R11 ;  /* 0x0000004014147824 */ /* 0x000fe400078e020b */
[----:B------:R-:W-:Y:S02]  /*5560*/  IMAD.MOV.U32 R24, RZ, RZ, RZ ;  /* 0x000000ffff187224 */ /* 0x000fe400078e00ff */
[----:B------:R-:W-:Y:S02]  /*5570*/  IMAD.MOV.U32 R4, RZ, RZ, R13 ;  /* 0x000000ffff047224 */ /* 0x000fe400078e000d */
[----:B------:R-:W-:Y:S02]  /*5580*/  IMAD.MOV.U32 R5, RZ, RZ, R3 ;  /* 0x000000ffff057224 */ /* 0x000fe400078e0003 */
[----:B------:R-:W-:-:S07]  /*5590*/  IMAD.MOV.U32 R7, RZ, RZ, R8 ;  /* 0x000000ffff077224 */ /* 0x000fce00078e0008 */
.L_x_108:
[----:B------:R-:W0:Y:S01]  /*55a0*/  S2R R15, SR_CgaCtaId ;  /* 0x00000000000f7919 */ /* 0x000e220000008800 */
[----:B------:R-:W-:Y:S02]  /*55b0*/  MOV R14, 0x400 ;  /* 0x00000400000e7802 */ /* 0x000fe40000000f00 */
[----:B------:R-:W-:Y:S02]  /*55c0*/  ISETP.NE.AND P1, PT, R0, RZ, PT ;  /* 0x000000ff0000720c */ /* 0x000fe40003f25270 */
[----:B0-----:R-:W-:Y:S02]  /*55d0*/  LEA R22, R15, R14, 0x18 ;  /* 0x0000000e0f167211 */ /* 0x001fe400078ec0ff */
[----:B------:R-:W-:-:S09]  /*55e0*/  SHF.L.U32 R14, R5, 0x1f, RZ ;  /* 0x0000001f050e7819 */ /* 0x000fd200000006ff */
[----:B------:R-:W0:Y:S01]  /*55f0*/  @!P1 LDC R15, c[0x0][0x500] ;  /* 0x00014000ff0f9b82 */ /* 0x000e220000000800 */
[----:B------:R-:W-:-:S04]  /*5600*/  IMAD R23, R7, 0x8, R22 ;  /* 0x0000000807177824 */ /* 0x000fc800078e0216 */
[----:B------:R-:W1:Y:S02]  /*5610*/  SYNCS.PHASECHK.TRANS64.TRYWAIT P0, [R23+URZ+0x20], R14 ;  /* 0x0000200e170075a7 */ /* 0x000e64000800017f */
[----:B-1----:R-:W-:Y:S05]  /*5620*/  @!P0 BRA `(.L_x_106) ;  /* 0x0000000c00a88947 */ /* 0x002fea0003800000 */
.L_x_125:
[----:B-1----:R-:W-:Y:S01]  /*5630*/  PRMT R14, R19, 0x9910, RZ ;  /* 0x00009910130e7816 */ /* 0x002fe200000000ff */
[----:B0-----:R0:W-:Y:S03]  /*5640*/  @!P1 SYNCS.ARRIVE.TRANS64 RZ, [R23+URZ], R15 ;  /* 0x0000000f17ff99a7 */ /* 0x0011e6000800003f */
[----:B------:R-:W-:-:S13]  /*5650*/  ISETP.NE.AND P0, PT, R14, 0x2, PT ;  /* 0x000000020e00780c */ /* 0x000fda0003f05270 */
[----:B0-----:R-:W-:Y:S05]  /*5660*/  @P0 BRA `(.L_x_107) ;  /* 0x0000000000040947 */ /* 0x001fea0003800000 */
[----:B------:R-:W-:Y:S01]  /*5670*/  BPT.TRAP 0x1 ;  /* 0x000000040000795c */ /* 0x000fe20000300000 */
.L_x_107:
[----:B------:R-:W-:Y:S01]  /*5680*/  IMAD R14, R7, 0x8000, R22 ;  /* 0x00008000070e7824 */ /* 0x000fe200078e0216 */
[----:B------:R-:W-:Y:S01]  /*5690*/  R2UR UR34, R24 ;  /* 0x00000000182272ca */ /* 0x000fe200000e0000 */
[----:B------:R-:W-:Y:S01]  /*56a0*/  VIADD R4, R4, 0xffffffff ;  /* 0xffffffff04047836 */ /* 0x000fe20000000000 */
[----:B------:R-:W-:Y:S01]  /*56b0*/  R2UR UR33, R23 ;  /* 0x00000000172172ca */ /* 0x000fe200000e0000 */
[----:B------:R-:W-:Y:S01]  /*56c0*/  UIADD3 UR14, UP0, UR30, 0xf0, URZ ;  /* 0x000000f01e0e7890 */ /* 0x000fe2000ff1e03f */
[----:B------:R-:W-:Y:S01]  /*56d0*/  R2UR UR24, R14 ;  /* 0x000000000e1872ca */ /* 0x000fe200000e0000 */
[----:B------:R-:W-:Y:S01]  /*56e0*/  IMAD R14, R7, 0x2000, R12 ;  /* 0x00002000070e7824 */ /* 0x000fe200078e020c */
[----:B------:R-:W-:Y:S01]  /*56f0*/  R2UR UR36, R6 ;  /* 0x00000000062472ca */ /* 0x000fe200000e0000 */
[----:B------:R-:W-:Y:S01]  /*5700*/  UIADD3 UR42, UP1, UR30, 0x1f0, URZ ;  /* 0x000001f01e2a7890 */ /* 0x000fe2000ff3e03f */
[----:B------:R-:W-:Y:S01]  /*5710*/  R2UR UR35, R21 ;  /* 0x00000000152372ca */ /* 0x000fe200000e0000 */
[----:B------:R-:W-:Y:S01]  /*5720*/  IMAD R14, R14, 0x2, R22 ;  /* 0x000000020e0e7824 */ /* 0x000fe200078e0216 */
[----:B------:R-:W-:Y:S01]  /*5730*/  R2UR UR19, R20 ;  /* 0x00000000141372ca */ /* 0x000fe200000e0000 */
[----:B------:R-:W-:Y:S01]  /*5740*/  UIADD3.X UR15, URZ, UR31, URZ, UP0, !UPT ;  /* 0x0000001f3f0f7290 */ /* 0x000fe200087fe43f */
[----:B------:R-:W-:Y:S01]  /*5750*/  ISETP.GT.AND P1, PT, R4, 0x1, PT ;  /* 0x000000010400780c */ /* 0x000fe20003f24270 */
[----:B------:R-:W-:Y:S01]  /*5760*/  UIADD3 UR26, UR34, 0x40, URZ ;  /* 0x00000040221a7890 */ /* 0x000fe2000fffe03f */
[----:B------:R-:W-:Y:S01]  /*5770*/  R2UR UR8, R14 ;  /* 0x000000000e0872ca */ /* 0x000fe200000e0000 */
[----:B------:R-:W-:Y:S01]  /*5780*/  UIADD3.X UR43, URZ, UR31, URZ, UP1, !UPT ;  /* 0x0000001f3f2b7290 */ /* 0x000fe20008ffe43f */
[----:B------:R-:W-:Y:S01]  /*5790*/  VIADD R7, R7, 0x1 ;  /* 0x0000000107077836 */ /* 0x000fe20000000000 */
[----:B------:R-:W-:Y:S01]  /*57a0*/  UIADD3 UR32, UR24, 0x100, URZ ;  /* 0x0000010018207890 */ /* 0x000fe2000fffe03f */
[----:B------:R-:W-:Y:S01]  /*57b0*/  VIADD R24, R24, 0x80 ;  /* 0x0000008018187836 */ /* 0x000fe20000000000 */
[----:B------:R-:W-:Y:S01]  /*57c0*/  UIADD3 UR24, UR24, 0x4100, URZ ;  /* 0x0000410018187890 */ /* 0x000fe2000fffe03f */
[----:B------:R-:W-:Y:S01]  /*57d0*/  UMOV UR22, 0x0 ;  /* 0x0000000000167882 */ /* 0x000fe20000000000 */
[----:B------:R-:W-:Y:S01]  /*57e0*/  UMOV UR23, 0x10000000 ;  /* 0x1000000000177882 */ /* 0x000fe20000000000 */
[----:B------:R-:W-:Y:S01]  /*57f0*/  ISETP.NE.AND P0, PT, R7, 0x4, PT ;  /* 0x000000040700780c */ /* 0x000fe20003f05270 */
[----:B------:R-:W-:Y:S01]  /*5800*/  UMOV UR25, UR33 ;  /* 0x0000002100197c82 */ /* 0x000fe20008000000 */
[----:B------:R-:W-:Y:S01]  /*5810*/  UMOV UR28, UR36 ;  /* 0x00000024001c7c82 */ /* 0x000fe20008000000 */
[----:B------:R-:W-:-:S02]  /*5820*/  UMOV UR27, UR35 ;  /* 0x00000023001b7c82 */ /* 0x000fc40008000000 */
[----:B------:R-:W-:Y:S01]  /*5830*/  UIADD3 UR16, UR8, 0x20100, URZ ;  /* 0x0002010008107890 */ /* 0x000fe2000fffe03f */
[----:B------:R0:W-:Y:S01]  /*5840*/  UTMALDG.3D [UR32], [UR14], desc[UR22] ;  /* 0x000016200e0075b4 */ /* 0x0001e20008011000 */
[----:B------:R-:W-:Y:S01]  /*5850*/  UIADD3 UR8, UR8, 0x22100, URZ ;  /* 0x0002210008087890 */ /* 0x000fe2000fffe03f */
[----:B------:R-:W-:Y:S01]  /*5860*/  SEL R14, RZ, 0x1, P0 ;  /* 0x00000001ff0e7807 */ /* 0x000fe20000000000 */
[----:B------:R-:W-:Y:S01]  /*5870*/  UMOV UR7, 0x30000 ;  /* 0x0003000000077882 */ /* 0x000fe20000000000 */
[----:B------:R-:W-:Y:S01]  /*5880*/  UMOV UR17, UR33 ;  /* 0x0000002100117c82 */ /* 0x000fe20008000000 */
[----:B------:R-:W-:Y:S01]  /*5890*/  UMOV UR18, UR34 ;  /* 0x0000002200127c82 */ /* 0x000fe20008000000 */
[----:B------:R-:W-:Y:S01]  /*58a0*/  UMOV UR20, UR36 ;  /* 0x0000002400147c82 */ /* 0x000fe20008000000 */
[----:B------:R-:W-:Y:S01]  /*58b0*/  UMOV UR9, UR33 ;  /* 0x0000002100097c82 */ /* 0x000fe20008000000 */
[----:B------:R-:W-:Y:S01]  /*58c0*/  UMOV UR11, UR19 ;  /* 0x00000013000b7c82 */ /* 0x000fe20008000000 */
[----:B------:R-:W-:Y:S01]  /*58d0*/  UMOV UR12, UR36 ;  /* 0x00000024000c7c82 */ /* 0x000fe20008000000 */
[----:B------:R0:W-:Y:S01]  /*58e0*/  UTMALDG.3D [UR24], [UR14], desc[UR22] ;  /* 0x000016180e0075b4 */ /* 0x0001e20008011000 */
[----:B------:R-:W-:Y:S01]  /*58f0*/  UMOV UR10, UR26 ;  /* 0x0000001a000a7c82 */ /* 0x000fe20008000000 */
[----:B------:R-:W-:-:S02]  /*5900*/  LOP3.LUT R5, R5, R14, RZ, 0x3c, !PT ;  /* 0x0000000e05057212 */ /* 0x000fc400078e3cff */
[----:B------:R-:W-:Y:S01]  /*5910*/  SEL R7, R7, RZ, P0 ;  /* 0x000000ff07077207 */ /* 0x000fe20000000000 */
[----:B------:R0:W-:Y:S01]  /*5920*/  UTMALDG.3D.MULTICAST [UR16], [UR42], UR7, desc[UR22] ;  /* 0x000016102a0073b4 */ /* 0x0001e20008011807 */
[----:B------:R0:W-:Y:S02]  /*5930*/  UTMALDG.3D.MULTICAST [UR8], [UR42], UR7, desc[UR22] ;  /* 0x000016082a0073b4 */ /* 0x0001e40008011807 */
[----:B0-----:R-:W-:Y:S05]  /*5940*/  @P1 BRA `(.L_x_108) ;  /* 0xfffffffc00141947 */ /* 0x001fea000383ffff */
.L_x_105:
[----:B------:R-:W-:Y:S05]  /*5950*/  BSYNC B1 ;  /* 0x0000000000017941 */ /* 0x000fea0003800000 */
.L_x_104:
[----:B------:R-:W-:Y:S01]  /*5960*/  LOP3.LUT P1, RZ, R10, 0xff, RZ, 0xc0, !PT ;  /* 0x000000ff0aff7812 */ /* 0x000fe2000782c0ff */
[----:B------:R-:W-:Y:S01]  /*5970*/  IMAD.IADD R8, R9, 0x1, R8 ;  /* 0x0000000109087824 */ /* 0x000fe200078e0208 */
[----:B------:R-:W-:Y:S01]  /*5980*/  IADD3 R16, P2, R16, UR38, RZ ;  /* 0x0000002610107c10 */ /* 0x000fe2000ff5e0ff */
[----:B------:R-:W-:Y:S01]  /*5990*/  ULDC.64 UR8, c[0x0][0x650] ;  /* 0x0001940000087ab9 */ /* 0x000fe20000000a00 */
[----:B------:R-:W-:Y:S01]  /*59a0*/  BSSY B1, `(.L_x_109) ;  /* 0x000006d000017945 */ /* 0x000fe20003800000 */
[----:B------:R-:W-:Y:S01]  /*59b0*/  IMAD.MOV.U32 R21, RZ, RZ, -0x1 ;  /* 0xffffffffff157424 */ /* 0x000fe200078e00ff */
[----:B------:R-:W-:Y:S01]  /*59c0*/  SHF.R.U32.HI R4, RZ, 0x2, R8 ;  /* 0x00000002ff047819 */ /* 0x000fe20000011608 */
[----:B------:R-:W-:Y:S01]  /*59d0*/  IMAD.MOV.U32 R20, RZ, RZ, -0x1 ;  /* 0xffffffffff147424 */ /* 0x000fe200078e00ff */
[----:B------:R-:W-:Y:S02]  /*59e0*/  ISETP.GT.U32.AND P0, PT, R8, 0x3, PT ;  /* 0x000000030800780c */ /* 0x000fe40003f04070 */
[----:B------:R-:W-:-:S02]  /*59f0*/  LOP3.LUT R4, R4, 0x1, RZ, 0xc0, !PT ;  /* 0x0000000104047812 */ /* 0x000fc400078ec0ff */
[----:B------:R-:W-:Y:S01]  /*5a00*/  ISETP.LT.U32.AND P0, PT, R9, 0x4, P0 ;  /* 0x000000040900780c */ /* 0x000fe20000701070 */
[----:B------:R-:W0:Y:S01]  /*5a10*/  @P1 S2R R6, SR_CgaCtaId ;  /* 0x0000000000061919 */ /* 0x000e220000008800 */
[----:B------:R-:W-:Y:S02]  /*5a20*/  @P1 MOV R5, 0x400 ;  /* 0x0000040000051802 */ /* 0x000fe40000000f00 */
[----:B------:R-:W-:Y:S02]  /*5a30*/  IADD3.X R17, R17, UR41, RZ, P2, !PT ;  /* 0x0000002911117c10 */ /* 0x000fe400097fe4ff */
[----:B------:R-:W-:Y:S02]  /*5a40*/  ISETP.GE.U32.AND P2, PT, R16, UR8, PT ;  /* 0x0000000810007c0c */ /* 0x000fe4000bf46070 */
[----:B------:R-:W-:Y:S02]  /*5a50*/  LOP3.LUT R8, R8, 0x3, RZ, 0xc0, !PT ;  /* 0x0000000308087812 */ /* 0x000fe400078ec0ff */
[----:B------:R-:W-:-:S02]  /*5a60*/  PRMT R10, RZ, 0x7610, R10 ;  /* 0x00007610ff0a7816 */ /* 0x000fc4000000000a */
[----:B0-----:R-:W-:Y:S01]  /*5a70*/  @P1 LEA R5, R6, R5, 0x18 ;  /* 0x0000000506051211 */ /* 0x001fe200078ec0ff */
[----:B------:R-:W-:-:S03]  /*5a80*/  IMAD.MOV.U32 R6, RZ, RZ, -0x1 ;  /* 0xffffffffff067424 */ /* 0x000fc600078e00ff */
[----:B------:R0:W-:Y:S01]  /*5a90*/  @P1 SYNCS.ARRIVE.TRANS64.A1T0 RZ, [R5+URZ+0x58], RZ ;  /* 0x000058ff05ff19a7 */ /* 0x0001e2000810003f */
[----:B------:R-:W-:Y:S02]  /*5aa0*/  ISETP.NE.U32.AND P1, PT, R4, 0x1, PT ;  /* 0x000000010400780c */ /* 0x000fe40003f25070 */
[----:B------:R-:W-:Y:S02]  /*5ab0*/  SEL R4, RZ, 0x1, !P0 ;  /* 0x00000001ff047807 */ /* 0x000fe40004000000 */
[----:B------:R-:W-:Y:S02]  /*5ac0*/  ISETP.GE.U32.AND.EX P0, PT, R17, UR9, PT, P2 ;  /* 0x0000000911007c0c */ /* 0x000fe4000bf06120 */
[----:B------:R-:W-:-:S04]  /*5ad0*/  ISETP.GT.U32.AND P1, PT, R9, 0x3, !P1 ;  /* 0x000000030900780c */ /* 0x000fc80004f24070 */
[----:B0-----:R-:W-:-:S04]  /*5ae0*/  SEL R5, RZ, 0x1, !P1 ;  /* 0x00000001ff057807 */ /* 0x001fc80004800000 */
[--C-:B------:R-:W-:Y:S02]  /*5af0*/  LOP3.LUT R3, R5, R3, R4.reuse, 0x96, !PT ;  /* 0x0000000305037212 */ /* 0x100fe400078e9604 */
[----:B------:R-:W-:Y:S01]  /*5b00*/  PRMT R4, RZ, 0x7610, R4 ;  /* 0x00007610ff047816 */ /* 0x000fe20000000004 */
[----:B------:R-:W-:Y:S06]  /*5b10*/  @P0 BRA `(.L_x_110) ;  /* 0x0000000400540947 */ /* 0x000fec0003800000 */
[----:B------:R-:W0:Y:S01]  /*5b20*/  S2R R15, SR_CTAID.X ;  /* 0x00000000000f7919 */ /* 0x000e220000002500 */
[----:B------:R-:W-:Y:S01]  /*5b30*/  ULDC.64 UR8, c[0x0][0x628] ;  /* 0x00018a0000087ab9 */ /* 0x000fe20000000a00 */
[----:B------:R-:W-:Y:S01]  /*5b40*/  ULDC UR10, c[0x0][0x630] ;  /* 0x00018c00000a7ab9 */ /* 0x000fe20000000800 */
[----:B------:R-:W-:Y:S01]  /*5b50*/  ISETP.NE.U32.AND P0, PT, RZ, UR8, PT ;  /* 0x00000008ff007c0c */ /* 0x000fe2000bf05070 */
[----:B------:R-:W1:Y:S01]  /*5b60*/  S2R R20, SR_CTAID.Y ;  /* 0x0000000000147919 */ /* 0x000e620000002600 */
[----:B------:R-:W-:Y:S01]  /*5b70*/  ULDC UR11, c[0x0][0x150] ;  /* 0x00005400000b7ab9 */ /* 0x000fe20000000800 */
[----:B------:R-:W-:Y:S01]  /*5b80*/  IMAD.MOV.U32 R4, RZ, RZ, R16 ;  /* 0x000000ffff047224 */ /* 0x000fe200078e0010 */
[----:B------:R-:W-:Y:S01]  /*5b90*/  ISETP.NE.AND.EX P0, PT, RZ, UR9, PT, P0 ;  /* 0x00000009ff007c0c */ /* 0x000fe2000bf05300 */
[----:B------:R-:W-:Y:S01]  /*5ba0*/  IMAD.MOV.U32 R5, RZ, RZ, R17 ;  /* 0x000000ffff057224 */ /* 0x000fe200078e0011 */
[----:B0-----:R-:W-:-:S11]  /*5bb0*/  I2FP.F32.U32 R22, R15 ;  /* 0x0000000f00167245 */ /* 0x001fd60000201000 */
[----:B------:R-:W-:Y:S05]  /*5bc0*/  @!P0 BRA `(.L_x_111) ;  /* 0x0000000000288947 */ /* 0x000fea0003800000 */
[----:B------:R-:W-:Y:S02]  /*5bd0*/  ULDC UR7, c[0x0][0x634] ;  /* 0x00018d0000077ab9 */ /* 0x000fe40000000800 */
[----:B------:R-:W-:-:S05]  /*5be0*/  IADD3 R5, P0, R16, UR7, RZ ;  /* 0x0000000710057c10 */ /* 0x000fca000ff1e0ff */
[----:B------:R-:W-:-:S04]  /*5bf0*/  IMAD.X R21, RZ, RZ, R17, P0 ;  /* 0x000000ffff157224 */ /* 0x000fc800000e0611 */
[----:B------:R-:W-:-:S04]  /*5c00*/  IMAD.WIDE.U32 R6, R21, UR8, RZ ;  /* 0x0000000815067c25 */ /* 0x000fc8000f8e00ff */
[----:B------:R-:W-:-:S04]  /*5c10*/  IMAD.WIDE.U32 R6, P0, R5, UR9, R6 ;  /* 0x0000000905067c25 */ /* 0x000fc8000f800006 */
[----:B------:R-:W-:-:S04]  /*5c20*/  IMAD.WIDE.U32 R4, R5, UR8, RZ ;  /* 0x0000000805047c25 */ /* 0x000fc8000f8e00ff */
[----:B------:R-:W-:Y:S01]  /*5c30*/  IMAD.MOV.U32 R4, RZ, RZ, R7 ;  /* 0x000000ffff047224 */ /* 0x000fe200078e0007 */
[----:B------:R-:W-:Y:S01]  /*5c40*/  IADD3 RZ, P1, R5, R6, RZ ;  /* 0x0000000605ff7210 */ /* 0x000fe20007f3e0ff */
[----:B------:R-:W-:-:S04]  /*5c50*/  IMAD.X R5, RZ, RZ, RZ, P0 ;  /* 0x000000ffff057224 */ /* 0x000fc800000e06ff */
[----:B------:R-:W-:-:S08]  /*5c60*/  IMAD.WIDE.U32.X R4, R21, UR9, R4, P1 ;  /* 0x0000000915047c25 */ /* 0x000fd000088e0404 */
.L_x_111:
[--C-:B------:R-:W-:Y:S01]  /*5c70*/  SHF.R.U64 R14, R4, UR10, R5.reuse ;  /* 0x0000000a040e7c19 */ /* 0x100fe20008001205 */
[----:B------:R-:W-:Y:S01]  /*5c80*/  FMUL R22, R22, UR11 ;  /* 0x0000000b16167c20 */ /* 0x000fe20008400000 */
[----:B------:R-:W-:Y:S01]  /*5c90*/  SHF.R.U32.HI R4, RZ, UR10, R5 ;  /* 0x0000000aff047c19 */ /* 0x000fe20008011605 */
[----:B------:R-:W0:Y:S01]  /*5ca0*/  LDC R6, c[0x0][0x144] ;  /* 0x00005100ff067b82 */ /* 0x000e220000000800 */
[----:B------:R-:W-:Y:S01]  /*5cb0*/  IADD3 R5, P0, RZ, -R14, RZ ;  /* 0x8000000eff057210 */ /* 0x000fe20007f1e0ff */
[----:B------:R-:W-:Y:S01]  /*5cc0*/  ULDC UR7, c[0x0][0x154] ;  /* 0x0000550000077ab9 */ /* 0x000fe20000000800 */
[----:B-1----:R-:W-:Y:S01]  /*5cd0*/  I2FP.F32.U32 R7, R20 ;  /* 0x0000001400077245 */ /* 0x002fe20000201000 */
[----:B------:R-:W1:Y:S01]  /*5ce0*/  F2I.U32.TRUNC.NTZ R22, R22 ;  /* 0x0000001600167305 */ /* 0x000e62000020f000 */
[----:B------:R-:W-:Y:S01]  /*5cf0*/  ULDC.64 UR8, c[0x0][0x620] ;  /* 0x0001880000087ab9 */ /* 0x000fe20000000a00 */
[----:B------:R-:W-:Y:S01]  /*5d00*/  IMAD.X R4, RZ, RZ, ~R4, P0 ;  /* 0x000000ffff047224 */ /* 0x000fe200000e0e04 */
[----:B------:R-:W-:Y:S01]  /*5d10*/  ISETP.NE.AND P2, PT, R2, 0x1, PT ;  /* 0x000000010200780c */ /* 0x000fe20003f45270 */
[----:B------:R-:W-:Y:S01]  /*5d20*/  FMUL R23, R7, UR7 ;  /* 0x0000000707177c20 */ /* 0x000fe20008400000 */
[----:B------:R-:W2:Y:S01]  /*5d30*/  LDC R25, c[0x0][0x148] ;  /* 0x00005200ff197b82 */ /* 0x000ea20000000800 */
[----:B------:R-:W-:Y:S01]  /*5d40*/  IMAD R4, R4, UR8, RZ ;  /* 0x0000000804047c24 */ /* 0x000fe2000f8e02ff */
[----:B------:R-:W-:-:S03]  /*5d50*/  ULDC UR7, c[0x0][0x618] ;  /* 0x0001860000077ab9 */ /* 0x000fc60000000800 */
[----:B------:R-:W3:Y:S01]  /*5d60*/  F2I.U32.TRUNC.NTZ R23, R23 ;  /* 0x0000001700177305 */ /* 0x000ee2000020f000 */
[C---:B------:R-:W-:Y:S02]  /*5d70*/  IMAD R7, R5.reuse, UR9, R4 ;  /* 0x0000000905077c24 */ /* 0x040fe4000f8e0204 */
[----:B------:R-:W-:Y:S01]  /*5d80*/  IMAD.WIDE.U32 R4, R5, UR8, R16 ;  /* 0x0000000805047c25 */ /* 0x000fe2000f8e0010 */
[----:B------:R-:W-:Y:S02]  /*5d90*/  ULDC.64 UR8, c[0x0][0x640] ;  /* 0x0001900000087ab9 */ /* 0x000fe40000000a00 */
[----:B------:R-:W-:Y:S01]  /*5da0*/  ISETP.NE.U32.AND P0, PT, RZ, UR8, PT ;  /* 0x00000008ff007c0c */ /* 0x000fe2000bf05070 */
[----:B------:R-:W-:Y:S02]  /*5db0*/  IMAD.IADD R5, R5, 0x1, R7 ;  /* 0x0000000105057824 */ /* 0x000fe400078e0207 */
[----:B-1----:R-:W-:Y:S01]  /*5dc0*/  IMAD.MOV R22, RZ, RZ, -R22 ;  /* 0x000000ffff167224 */ /* 0x002fe200078e0a16 */
[----:B------:R-:W-:-:S02]  /*5dd0*/  ISETP.NE.AND.EX P0, PT, RZ, UR9, PT, P0 ;  /* 0x00000009ff007c0c */ /* 0x000fc4000bf05300 */
[----:B------:R-:W-:Y:S01]  /*5de0*/  SHF.R.U64 R21, R4, UR7, R5 ;  /* 0x0000000704157c19 */ /* 0x000fe20008001205 */
[----:B0-----:R-:W-:Y:S01]  /*5df0*/  IMAD R15, R6, R22, R15 ;  /* 0x00000016060f7224 */ /* 0x001fe200078e020f */
[----:B------:R-:W-:Y:S01]  /*5e00*/  SHF.R.U32.HI R4, RZ, UR7, R5 ;  /* 0x00000007ff047c19 */ /* 0x000fe20008011605 */
[----:B------:R-:W-:Y:S01]  /*5e10*/  ULDC UR7, c[0x0][0x608] ;  /* 0x0001820000077ab9 */ /* 0x000fe20000000800 */
[----:B---3--:R-:W-:Y:S02]  /*5e20*/  IMAD.MOV R6, RZ, RZ, -R23 ;  /* 0x000000ffff067224 */ /* 0x008fe400078e0a17 */
[--C-:B------:R-:W-:Y:S02]  /*5e30*/  SHF.R.U64 R22, R21, UR7, R4.reuse ;  /* 0x0000000715167c19 */ /* 0x100fe40008001204 */
[----:B------:R-:W-:Y:S01]  /*5e40*/  SHF.R.U32.HI R5, RZ, UR7, R4 ;  /* 0x00000007ff057c19 */ /* 0x000fe20008011604 */
[----:B------:R-:W-:Y:S01]  /*5e50*/  ULDC UR7, c[0x0][0x658] ;  /* 0x0001960000077ab9 */ /* 0x000fe20000000800 */
[----:B--2---:R-:W-:-:S02]  /*5e60*/  @P2 IMAD R15, R25, R6, R20 ;  /* 0x00000006190f2224 */ /* 0x004fc400078e0214 */
[--C-:B------:R-:W-:Y:S02]  /*5e70*/  SHF.R.U64 R20, R22, UR7, R5.reuse ;  /* 0x0000000716147c19 */ /* 0x100fe40008001205 */
[----:B------:R-:W-:-:S03]  /*5e80*/  SHF.R.U32.HI R23, RZ, UR7, R5 ;  /* 0x00000007ff177c19 */ /* 0x000fc60008011605 */
[----:B------:R-:W-:Y:S02]  /*5e90*/  IMAD.MOV.U32 R6, RZ, RZ, R20 ;  /* 0x000000ffff067224 */ /* 0x000fe400078e0014 */
[----:B------:R-:W-:Y:S01]  /*5ea0*/  IMAD.MOV.U32 R5, RZ, RZ, R23 ;  /* 0x000000ffff057224 */ /* 0x000fe200078e0017 */
[----:B------:R-:W-:Y:S06]  /*5eb0*/  @!P0 BRA `(.L_x_112) ;  /* 0x00000000002c8947 */ /* 0x000fec0003800000 */
        /* <DEDUP_REMOVED lines=9> */
[----:B------:R-:W-:-:S04]  /*5f50*/  IMAD.WIDE.U32.X R4, R23, UR9, R4, P1 ;  /* 0x0000000917047c25 */ /* 0x000fc800088e0404 */
[----:B------:R-:W-:-:S07]  /*5f60*/  IMAD.MOV.U32 R6, RZ, RZ, R4 ;  /* 0x000000ffff067224 */ /* 0x000fce00078e0004 */
.L_x_112:
[----:B------:R-:W-:Y:S01]  /*5f70*/  ULDC UR7, c[0x0][0x648] ;  /* 0x0001920000077ab9 */ /* 0x000fe20000000800 */
[----:B------:R-:W-:Y:S01]  /*5f80*/  LOP3.LUT R4, R22, UR6, RZ, 0xc0, !PT ;  /* 0x0000000616047c12 */ /* 0x000fe2000f8ec0ff */
[----:B------:R-:W-:Y:S01]  /*5f90*/  ULDC UR8, c[0x0][0x610] ;  /* 0x0001840000087ab9 */ /* 0x000fe20000000800 */
[----:B------:R-:W-:Y:S01]  /*5fa0*/  SHF.R.U64 R5, R6, UR7, R5 ;  /* 0x0000000706057c19 */ /* 0x000fe20008001205 */
[----:B------:R-:W-:Y:S01]  /*5fb0*/  ULDC UR7, c[0x0][0x638] ;  /* 0x00018e0000077ab9 */ /* 0x000fe20000000800 */
[----:B------:R-:W-:-:S03]  /*5fc0*/  LOP3.LUT R21, R21, UR4, RZ, 0xc0, !PT ;  /* 0x0000000415157c12 */ /* 0x000fc6000f8ec0ff */
[----:B------:R-:W-:Y:S02]  /*5fd0*/  IMAD.MOV R7, RZ, RZ, -R5 ;  /* 0x000000ffff077224 */ /* 0x000fe400078e0a05 */
[----:B------:R-:W-:Y:S02]  /*5fe0*/  IMAD R4, R5, UR5, R4 ;  /* 0x0000000505047c24 */ /* 0x000fe4000f8e0204 */
[----:B------:R-:W-:Y:S01]  /*5ff0*/  IMAD R20, R7, UR7, R20 ;  /* 0x0000000707147c24 */ /* 0x000fe2000f8e0214 */
[----:B------:R-:W-:Y:S01]  /*6000*/  ULDC UR7, c[0x0][0x600] ;  /* 0x0001800000077ab9 */ /* 0x000fe20000000800 */
[----:B------:R-:W-:Y:S02]  /*6010*/  IMAD R15, R4, UR8, R15 ;  /* 0x00000008040f7c24 */ /* 0x000fe4000f8e020f */
[----:B------:R-:W-:Y:S02]  /*6020*/  IMAD R6, R20, UR7, R21 ;  /* 0x0000000714067c24 */ /* 0x000fe4000f8e0215 */
[----:B------:R-:W-:-:S03]  /*6030*/  IMAD.MOV.U32 R4, RZ, RZ, 0x1 ;  /* 0x00000001ff047424 */ /* 0x000fc600078e00ff */
[----:B------:R-:W-:Y:S02]  /*6040*/  SEL R20, R6, R15, !P2 ;  /* 0x0000000f06147207 */ /* 0x000fe40005000000 */
[----:B------:R-:W-:Y:S01]  /*6050*/  SEL R21, R15, R6, !P2 ;  /* 0x000000060f157207 */ /* 0x000fe20005000000 */
[----:B------:R-:W-:-:S07]  /*6060*/  IMAD.MOV.U32 R6, RZ, RZ, R14 ;  /* 0x000000ffff067224 */ /* 0x000fce00078e000e */
.L_x_110:
[----:B------:R-:W-:Y:S05]  /*6070*/  BSYNC B1 ;  /* 0x0000000000017941 */ /* 0x000fea0003800000 */
.L_x_109:
[----:B------:R-:W-:-:S13]  /*6080*/  LOP3.LUT P0, RZ, R4, 0xff, RZ, 0xc0, !PT ;  /* 0x000000ff04ff7812 */ /* 0x000fda000780c0ff */
[----:B------:R-:W-:Y:S05]  /*6090*/  @P0 BRA `(.L_x_113) ;  /* 0xfffffff4000c0947 */ /* 0x000fea000383ffff */
[----:B------:R-:W-:Y:S05]  /*60a0*/  BSYNC B0 ;  /* 0x0000000000007941 */ /* 0x000fea0003800000 */
.L_x_102:
[----:B------:R-:W-:-:S03]  /*60b0*/  UMOV UR7, 0xffffffff ;  /* 0xffffffff00077882 */ /* 0x000fc60000000000 */
[----:B------:R-:W-:Y:S05]  /*60c0*/  BRA.DIV UR7, `(.L_x_114) ;  /* 0x0000000607147947 */ /* 0x000fea000b800000 */
[----:B------:R-:W-:-:S13]  /*60d0*/  ELECT P6, URZ, PT ;  /* 0x00000000003f782f */ /* 0x000fda00038c0000 */
.L_x_128:
[----:B------:R-:W-:Y:S04]  /*60e0*/  BSSY B0, `(.L_x_115) ;  /* 0x000002b000007945 */ /* 0x000fe80003800000 */
[----:B------:R-:W-:Y:S05]  /*60f0*/  @!P6 BRA `(.L_x_116) ;  /* 0x0000000000a4e947 */ /* 0x000fea0003800000 */
[----:B------:R-:W-:-:S04]  /*6100*/  LOP3.LUT R18, R18, 0x2, RZ, 0xfc, !PT ;  /* 0x0000000212127812 */ /* 0x000fc800078efcff */
[----:B------:R-:W-:-:S13]  /*6110*/  ISETP.NE.AND P0, PT, R18, 0x3, PT ;  /* 0x000000031200780c */ /* 0x000fda0003f05270 */
[----:B------:R-:W-:Y:S05]  /*6120*/  @!P0 BRA `(.L_x_117) ;  /* 0x0000000000048947 */ /* 0x000fea0003800000 */
[----:B------:R-:W-:Y:S01]  /*6130*/  BPT.TRAP 0x1 ;  /* 0x000000040000795c */ /* 0x000fe20000300000 */
.L_x_117:
[----:B------:R-:W0:Y:S01]  /*6140*/  S2R R5, SR_CgaCtaId ;  /* 0x0000000000057919 */ /* 0x000e220000008800 */
[----:B------:R-:W-:Y:S02]  /*6150*/  MOV R0, 0x400 ;  /* 0x0000040000007802 */ /* 0x000fe40000000f00 */
[----:B------:R-:W-:Y:S02]  /*6160*/  SHF.L.U32 R2, R3, 0x1f, RZ ;  /* 0x0000001f03027819 */ /* 0x000fe400000006ff */
[----:B0-----:R-:W-:-:S05]  /*6170*/  LEA R5, R5, R0, 0x18 ;  /* 0x0000000005057211 */ /* 0x001fca00078ec0ff */
[----:B------:R-:W-:-:S04]  /*6180*/  VIADD R5, R5, 0x20 ;  /* 0x0000002005057836 */ /* 0x000fc80000000000 */
[C---:B------:R-:W-:Y:S02]  /*6190*/  IMAD R7, R8.reuse, 0x8, R5 ;  /* 0x0000000808077824 */ /* 0x040fe400078e0205 */
[----:B------:R-:W-:Y:S02]  /*61a0*/  VIADD R8, R8, 0x1 ;  /* 0x0000000108087836 */ /* 0x000fe40000000000 */
[----:B------:R-:W0:Y:S03]  /*61b0*/  SYNCS.PHASECHK.TRANS64.TRYWAIT P0, [R7+URZ], R2 ;  /* 0x00000002070075a7 */ /* 0x000e26000800017f */
[----:B------:R-:W-:-:S04]  /*61c0*/  ISETP.NE.AND P1, PT, R8, 0x4, PT ;  /* 0x000000040800780c */ /* 0x000fc80003f25270 */
[----:B------:R-:W-:Y:S02]  /*61d0*/  SEL R0, RZ, 0x1, P1 ;  /* 0x00000001ff007807 */ /* 0x000fe40000800000 */
[----:B------:R-:W-:Y:S02]  /*61e0*/  SEL R8, R8, RZ, P1 ;  /* 0x000000ff08087207 */ /* 0x000fe40000800000 */
[----:B------:R-:W-:-:S03]  /*61f0*/  LOP3.LUT R9, R3, R0, RZ, 0x3c, !PT ;  /* 0x0000000003097212 */ /* 0x000fc600078e3cff */
[----:B------:R-:W-:Y:S01]  /*6200*/  IMAD R6, R8, 0x8, R5 ;  /* 0x0000000808067824 */ /* 0x000fe200078e0205 */
[----:B------:R-:W-:Y:S01]  /*6210*/  SHF.L.U32 R3, R9, 0x1f, RZ ;  /* 0x0000001f09037819 */ /* 0x000fe200000006ff */
[----:B0-----:R-:W-:Y:S06]  /*6220*/  @!P0 BRA `(.L_x_118) ;  /* 0x0000000000dc8947 */ /* 0x001fec0003800000 */
.L_x_129:
[----:B------:R-:W1:Y:S01]  /*6230*/  SYNCS.PHASECHK.TRANS64.TRYWAIT P0, [R6+URZ], R3 ;  /* 0x00000003060075a7 */ /* 0x000e62000800017f */
[----:B------:R-:W-:-:S05]  /*6240*/  VIADD R0, R8, 0x1 ;  /* 0x0000000108007836 */ /* 0x000fca0000000000 */
[----:B------:R-:W-:-:S04]  /*6250*/  ISETP.NE.AND P1, PT, R0, 0x4, PT ;  /* 0x000000040000780c */ /* 0x000fc80003f25270 */
[----:B0-----:R-:W-:Y:S02]  /*6260*/  SEL R2, RZ, 0x1, P1 ;  /* 0x00000001ff027807 */ /* 0x001fe40000800000 */
[----:B------:R-:W-:Y:S02]  /*6270*/  SEL R0, R0, RZ, P1 ;  /* 0x000000ff00007207 */ /* 0x000fe40000800000 */
[----:B------:R-:W-:-:S03]  /*6280*/  LOP3.LUT R9, R9, R2, RZ, 0x3c, !PT ;  /* 0x0000000209097212 */ /* 0x000fc600078e3cff */
[----:B------:R-:W-:Y:S01]  /*6290*/  IMAD R7, R0, 0x8, R5 ;  /* 0x0000000800077824 */ /* 0x000fe200078e0205 */
[----:B------:R-:W-:Y:S01]  /*62a0*/  SHF.L.U32 R4, R9, 0x1f, RZ ;  /* 0x0000001f09047819 */ /* 0x000fe200000006ff */
[----:B-1----:R-:W-:Y:S06]  /*62b0*/  @!P0 BRA `(.L_x_119) ;  /* 0x0000000000cc8947 */ /* 0x002fec0003800000 */
.L_x_130:
[----:B------:R-:W1:Y:S01]  /*62c0*/  SYNCS.PHASECHK.TRANS64.TRYWAIT P0, [R7+URZ], R4 ;  /* 0x00000004070075a7 */ /* 0x000e62000800017f */
[----:B------:R-:W-:-:S05]  /*62d0*/  VIADD R0, R0, 0x1 ;  /* 0x0000000100007836 */ /* 0x000fca0000000000 */
[----:B------:R-:W-:-:S04]  /*62e0*/  ISETP.NE.AND P1, PT, R0, 0x4, PT ;  /* 0x000000040000780c */ /* 0x000fc80003f25270 */
[----:B------:R-:W-:Y:S02]  /*62f0*/  SEL R2, RZ, 0x1, P1 ;  /* 0x00000001ff027807 */ /* 0x000fe40000800000 */
[----:B------:R-:W-:Y:S02]  /*6300*/  SEL R0, R0, RZ, P1 ;  /* 0x000000ff00007207 */ /* 0x000fe40000800000 */
[----:B------:R-:W-:Y:S01]  /*6310*/  LOP3.LUT R2, R9, R2, RZ, 0x3c, !PT ;  /* 0x0000000209027212 */ /* 0x000fe200078e3cff */
[----:B-1----:R-:W-:Y:S06]  /*6320*/  @!P0 BRA `(.L_x_120) ;  /* 0x0000000000c48947 */ /* 0x002fec0003800000 */
.L_x_131:
[----:B------:R-:W-:Y:S01]  /*6330*/  IMAD R5, R0, 0x8, R5 ;  /* 0x0000000800057824 */ /* 0x000fe200078e0205 */
[----:B------:R-:W-:-:S07]  /*6340*/  SHF.L.U32 R0, R2, 0x1f, RZ ;  /* 0x0000001f02007819 */ /* 0x000fce00000006ff */
.L_x_121:
[----:B--2---:R2:W3:Y:S02]  /*6350*/  SYNCS.PHASECHK.TRANS64.TRYWAIT P0, [R5+URZ], R0 ;  /* 0x00000000050075a7 */ /* 0x0044e4000800017f */
[----:B---3--:R-:W-:Y:S05]  /*6360*/  @!P0 NANOSLEEP.SYNCS 0x989680 ;  /* 0x009896800000895d */ /* 0x008fea0003900000 */
[----:B------:R-:W3:Y:S02]  /*6370*/  @!P0 SYNCS.PHASECHK.TRANS64 P0, [R5+URZ], R0 ;  /* 0x00000000050085a7 */ /* 0x000ee4000800007f */
[----:B---3--:R-:W-:Y:S05]  /*6380*/  @!P0 BRA `(.L_x_121) ;  /* 0xfffffffc00f08947 */ /* 0x008fea000383ffff */
.L_x_116:
[----:B------:R-:W-:Y:S05]  /*6390*/  BSYNC B0 ;  /* 0x0000000000007941 */ /* 0x000fea0003800000 */
.L_x_115:
[----:B------:R-:W-:Y:S05]  /*63a0*/  EXIT ;  /* 0x000000000000794d */ /* 0x000fea0003800000 */
.L_x_21:
[----:B-1----:R1:W2:Y:S02]  /*63b0*/  SYNCS.PHASECHK.TRANS64.TRYWAIT P1, [R3+URZ], R0 ;  /* 0x00000000030075a7 */ /* 0x0022a4000802017f */
[----:B--2---:R-:W-:Y:S05]  /*63c0*/  @!P1 NANOSLEEP.SYNCS 0x989680 ;  /* 0x009896800000995d */ /* 0x004fea0003900000 */
[----:B------:R-:W2:Y:S02]  /*63d0*/  @!P1 SYNCS.PHASECHK.TRANS64 P1, [R3+URZ], R0 ;  /* 0x00000000030095a7 */ /* 0x000ea4000802007f */
[----:B--2---:R-:W-:Y:S05]  /*63e0*/  @!P1 BRA `(.L_x_21) ;  /* 0xfffffffc00f09947 */ /* 0x004fea000383ffff */
[----:B------:R-:W-:Y:S05]  /*63f0*/  BRA `(.L_x_20) ;  /* 0xffffffb000ec7947 */ /* 0x000fea000383ffff */
.L_x_26:
[----:B-1----:R1:W2:Y:S02]  /*6400*/  SYNCS.PHASECHK.TRANS64.TRYWAIT P1, [R5+URZ], R4 ;  /* 0x00000004050075a7 */ /* 0x0022a4000802017f */
[----:B--2---:R-:W-:Y:S05]  /*6410*/  @!P1 NANOSLEEP.SYNCS 0x989680 ;  /* 0x009896800000995d */ /* 0x004fea0003900000 */
[----:B------:R-:W2:Y:S02]  /*6420*/  @!P1 SYNCS.PHASECHK.TRANS64 P1, [R5+URZ], R4 ;  /* 0x00000004050095a7 */ /* 0x000ea4000802007f */
[----:B--2---:R-:W-:Y:S05]  /*6430*/  @!P1 BRA `(.L_x_26) ;  /* 0xfffffffc00f09947 */ /* 0x004fea000383ffff */
[----:B------:R-:W-:Y:S05]  /*6440*/  BRA `(.L_x_25) ;  /* 0xffffffb800387947 */ /* 0x000fea000383ffff */
.L_x_103:
[----:B------:R-:W-:Y:S01]  /*6450*/  BSSY B1, `(.L_x_122) ;  /* 0x0000006000017945 */ /* 0x000fe20003800000 */
[----:B------:R-:W-:-:S07]  /*6460*/  IMAD.MOV.U32 R15, RZ, RZ, -0x1 ;  /* 0xffffffffff0f7424 */ /* 0x000fce00078e00ff */
[----:B------:R-:W-:Y:S05]  /*6470*/  WARPSYNC.COLLECTIVE R15, `(.L_x_123) ;  /* 0x000000000f0c7348 */ /* 0x000fea0003c00000 */
[----:B------:R-:W-:Y:S02]  /*6480*/  ELECT P6, UR62, PT ;  /* 0x00000000003e782f */ /* 0x000fe400038c0000 */
[----:B------:R-:W-:Y:S01]  /*6490*/  MOV R14, UR62 ;  /* 0x0000003e000e7c02 */ /* 0x000fe20008000f00 */
[----:B------:R-:W-:Y:S10]  /*64a0*/  ENDCOLLECTIVE ;  /* 0x000000000000791b */ /* 0x000ff40003800000 */
.L_x_123:
[----:B------:R-:W-:Y:S05]  /*64b0*/  BSYNC B1 ;  /* 0x0000000000017941 */ /* 0x000fea0003800000 */
.L_x_122:
[----:B------:R-:W-:Y:S05]  /*64c0*/  BRA `(.L_x_124) ;  /* 0xfffffff0000c7947 */ /* 0x000fea000383ffff */
.L_x_106:
[----:B-1----:R1:W2:Y:S02]  /*64d0*/  SYNCS.PHASECHK.TRANS64.TRYWAIT P0, [R23+URZ+0x20], R14 ;  /* 0x0000200e170075a7 */ /* 0x0022a4000800017f */
[----:B--2---:R-:W-:Y:S05]  /*64e0*/  @!P0 NANOSLEEP.SYNCS 0x989680 ;  /* 0x009896800000895d */ /* 0x004fea0003900000 */
[----:B------:R-:W2:Y:S02]  /*64f0*/  @!P0 SYNCS.PHASECHK.TRANS64 P0, [R23+URZ+0x20], R14 ;  /* 0x0000200e170085a7 */ /* 0x000ea4000800007f */
[----:B--2---:R-:W-:Y:S05]  /*6500*/  @!P0 BRA `(.L_x_106) ;  /* 0xfffffffc00f08947 */ /* 0x004fea000383ffff */
[----:B------:R-:W-:Y:S05]  /*6510*/  BRA `(.L_x_125) ;  /* 0xfffffff000447947 */ /* 0x000fea000383ffff */
.L_x_114:
[----:B------:R-:W-:Y:S01]  /*6520*/  BSSY B0, `(.L_x_126) ;  /* 0x0000006000007945 */ /* 0x000fe20003800000 */
[----:B------:R-:W-:-:S07]  /*6530*/  IMAD.MOV.U32 R15, RZ, RZ, -0x1 ;  /* 0xffffffffff0f7424 */ /* 0x000fce00078e00ff */
[----:B------:R-:W-:Y:S05]  /*6540*/  WARPSYNC.COLLECTIVE R15, `(.L_x_127) ;  /* 0x000000000f0c7348 */ /* 0x000fea0003c00000 */
[----:B------:R-:W-:Y:S02]  /*6550*/  ELECT P6, UR62, PT ;  /* 0x00000000003e782f */ /* 0x000fe400038c0000 */
[----:B------:R-:W-:Y:S01]  /*6560*/  MOV R14, UR62 ;  /* 0x0000003e000e7c02 */ /* 0x000fe20008000f00 */
[----:B------:R-:W-:Y:S10]  /*6570*/  ENDCOLLECTIVE ;  /* 0x000000000000791b */ /* 0x000ff40003800000 */
.L_x_127:
[----:B------:R-:W-:Y:S05]  /*6580*/  BSYNC B0 ;  /* 0x0000000000007941 */ /* 0x000fea0003800000 */
.L_x_126:
[----:B------:R-:W-:Y:S05]  /*6590*/  BRA `(.L_x_128) ;  /* 0xfffffff800d07947 */ /* 0x000fea000383ffff */
.L_x_118:
[----:B0-----:R0:W1:Y:S02]  /*65a0*/  SYNCS.PHASECHK.TRANS64.TRYWAIT P0, [R7+URZ], R2 ;  /* 0x00000002070075a7 */ /* 0x001064000800017f */
[----:B-1----:R-:W-:Y:S05]  /*65b0*/  @!P0 NANOSLEEP.SYNCS 0x989680 ;  /* 0x009896800000895d */ /* 0x002fea0003900000 */
[----:B------:R-:W1:Y:S02]  /*65c0*/  @!P0 SYNCS.PHASECHK.TRANS64 P0, [R7+URZ], R2 ;  /* 0x00000002070085a7 */ /* 0x000e64000800007f */
[----:B-1----:R-:W-:Y:S05]  /*65d0*/  @!P0 BRA `(.L_x_118) ;  /* 0xfffffffc00f08947 */ /* 0x002fea000383ffff */
[----:B------:R-:W-:Y:S05]  /*65e0*/  BRA `(.L_x_129) ;  /* 0xfffffffc00107947 */ /* 0x000fea000383ffff */
.L_x_119:
[----:B0-----:R0:W1:Y:S02]  /*65f0*/  SYNCS.PHASECHK.TRANS64.TRYWAIT P0, [R6+URZ], R3 ;  /* 0x00000003060075a7 */ /* 0x001064000800017f */
[----:B-1----:R-:W-:Y:S05]  /*6600*/  @!P0 NANOSLEEP.SYNCS 0x989680 ;  /* 0x009896800000895d */ /* 0x002fea0003900000 */
[----:B------:R-:W1:Y:S02]  /*6610*/  @!P0 SYNCS.PHASECHK.TRANS64 P0, [R6+URZ], R3 ;  /* 0x00000003060085a7 */ /* 0x000e64000800007f */
[----:B-1----:R-:W-:Y:S05]  /*6620*/  @!P0 BRA `(.L_x_119) ;  /* 0xfffffffc00f08947 */ /* 0x002fea000383ffff */
[----:B------:R-:W-:Y:S05]  /*6630*/  BRA `(.L_x_130) ;  /* 0xfffffffc00207947 */ /* 0x000fea000383ffff */
.L_x_120:
[----:B-1----:R1:W2:Y:S02]  /*6640*/  SYNCS.PHASECHK.TRANS64.TRYWAIT P0, [R7+URZ], R4 ;  /* 0x00000004070075a7 */ /* 0x0022a4000800017f */
[----:B--2---:R-:W-:Y:S05]  /*6650*/  @!P0 NANOSLEEP.SYNCS 0x989680 ;  /* 0x009896800000895d */ /* 0x004fea0003900000 */
[----:B------:R-:W2:Y:S02]  /*6660*/  @!P0 SYNCS.PHASECHK.TRANS64 P0, [R7+URZ], R4 ;  /* 0x00000004070085a7 */ /* 0x000ea4000800007f */
[----:B--2---:R-:W-:Y:S05]  /*6670*/  @!P0 BRA `(.L_x_120) ;  /* 0xfffffffc00f08947 */ /* 0x004fea000383ffff */
[----:B------:R-:W-:Y:S05]  /*6680*/  BRA `(.L_x_131) ;  /* 0xfffffffc00287947 */ /* 0x000fea000383ffff */
.L_x_132:
[----:B------:R-:W-:-:S00]  /*6690*/  BRA `(.L_x_132) ;  /* 0xfffffffc00fc7947 */ /* 0x000fc0000383ffff */
[----:B------:R-:W-:-:S00]  /*66a0*/  NOP ;  /* 0x0000000000007918 */ /* 0x000fc00000000000 */
        /* <DEDUP_REMOVED lines=13> */
.L_x_133:


//--------------------- .nv.global.init           --------------------------
	.section	.nv.global.init,"aw",@progbits
.nv.global.init:
	.type		$str$22,@object
	.size		$str$22,($str$23 - $str$22)
$str$22:
        /*0000*/ 	.byte	0x6b, 0x5f, 0x74, 0x69, 0x6c, 0x65, 0x5f, 0x63, 0x6f, 0x75, 0x6e, 0x74, 0x20, 0x3e, 0x3d, 0x20
        /*0010*/ 	.byte	0x31, 0x00
	.type		$str$23,@object
	.size		$str$23,(__unnamed_1 - $str$23)
$str$23:
        /*0012*/ 	.byte	0x2f, 0x74, 0x6d, 0x70, 0x2f, 0x63, 0x75, 0x74, 0x6c, 0x61, 0x73, 0x73, 0x5f, 0x73, 0x77, 0x65
        /*0022*/ 	.byte	0x65, 0x70, 0x5f, 0x73, 0x72, 0x63, 0x2f, 0x69, 0x6e, 0x63, 0x6c, 0x75, 0x64, 0x65, 0x2f, 0x63
        /*0032*/ 	.byte	0x75, 0x74, 0x6c, 0x61, 0x73, 0x73, 0x2f, 0x67, 0x65, 0x6d, 0x6d, 0x2f, 0x63, 0x6f, 0x6c, 0x6c
        /*0042*/ 	.byte	0x65, 0x63, 0x74, 0x69, 0x76, 0x65, 0x2f, 0x73, 0x6d, 0x39, 0x30, 0x5f, 0x6d, 0x6d, 0x61, 0x5f
        /*0052*/ 	.byte	0x74, 0x6d, 0x61, 0x5f, 0x67, 0x6d, 0x6d, 0x61, 0x5f, 0x73, 0x73, 0x5f, 0x77, 0x61, 0x72, 0x70
        /*0062*/ 	.byte	0x73, 0x70, 0x65, 0x63, 0x69, 0x61, 0x6c, 0x69, 0x7a, 0x65, 0x64, 0x2e, 0x68, 0x70, 0x70, 0x00
	.type		__unnamed_1,@object
	.size		__unnamed_1,(.L_0 - __unnamed_1)
__unnamed_1:
        /*0072*/ 	.byte	0x76, 0x6f, 0x69, 0x64, 0x20, 0x63, 0x75, 0x74, 0x6c, 0x61, 0x73, 0x73, 0x3a, 0x3a, 0x67, 0x65
        /* <DEDUP_REMOVED lines=180> */
        /*0bc2*/ 	.byte	0x79, 0x5d, 0x00
.L_0:


//--------------------- .nv.shared._ZN7cutlass13device_kernelINS_4gemm6kernel13GemmUniversalIN4cute5tupleIJiiiiEEENS1_10collective13CollectiveMmaINS1_34MainloopSm90TmaGmmaWarpSpecializedILi4ENS5_IJNS4_1CILi2EEENSA_ILi1EEESC_EEENS1_35KernelTmaWarpSpecializedCooperativeEEENS5_IJNSA_ILi128EEENSA_ILi64EEESG_EEENS_6half_tENS5_IJlSC_lEEESJ_SK_NS4_8TiledMMAINS4_8MMA_AtomIJNS4_4SM904GMMA25MMA_64x64x16_F32F16F16_SSILNSO_5MajorE0ELSQ_0ELNSO_7ScaleInE1ELSR_1EEEEEENS4_6LayoutISD_NS5_IJSC_NSA_ILi0EEESV_EEEEENS5_IJNS4_10UnderscoreESY_SY_EEEEENS4_13SM90_TMA_LOADENS4_14ComposedLayoutINS4_7SwizzleILi3ELi4ELi3EEENS4_18smem_ptr_flag_bitsILi16EEENSU_INS5_IJNSA_ILi8EEESH_EEENS5_IJSH_SC_EEEEEEEvNS4_8identityENS4_23SM90_TMA_LOAD_MULTICASTES1B_vS1C_EENS_8epilogue10collective6detail29Sm90TmaWarpSpecializedAdapterINS1G_15DefaultEpilogueISJ_SK_SK_NS1F_6thread17LinearCombinationISJ_Li1EffLNS1K_9ScaleType4KindE0ELNS_15FloatRoundStyleE2ESJ_EENS1_15EpilogueDefaultEEEEEvvEEEEvNT_6ParamsE --------------------------
	.section	.nv.shared._ZN7cutlass13device_kernelINS_4gemm6kernel13GemmUniversalIN4cute5tupleIJiiiiEEENS1_10collective13CollectiveMmaINS1_34MainloopSm90TmaGmmaWarpSpecializedILi4ENS5_IJNS4_1CILi2EEENSA_ILi1EEESC_EEENS1_35KernelTmaWarpSpecializedCooperativeEEENS5_IJNSA_ILi128EEENSA_ILi64EEESG_EEENS_6half_tENS5_IJlSC_lEEESJ_SK_NS4_8TiledMMAINS4_8MMA_AtomIJNS4_4SM904GMMA25MMA_64x64x16_F32F16F16_SSILNSO_5MajorE0ELSQ_0ELNSO_7ScaleInE1ELSR_1EEEEEENS4_6LayoutISD_NS5_IJSC_NSA_ILi0EEESV_EEEEENS5_IJNS4_10UnderscoreESY_SY_EEEEENS4_13SM90_TMA_LOADENS4_14ComposedLayoutINS4_7SwizzleILi3ELi4ELi3EEENS4_18smem_ptr_flag_bitsILi16EEENSU_INS5_IJNSA_ILi8EEESH_EEENS5_IJSH_SC_EEEEEEEvNS4_8identityENS4_23SM90_TMA_LOAD_MULTICASTES1B_vS1C_EENS_8epilogue10collective6detail29Sm90TmaWarpSpecializedAdapterINS1G_15DefaultEpilogueISJ_SK_SK_NS1F_6thread17LinearCombinationISJ_Li1EffLNS1K_9ScaleType4KindE0ELNS_15FloatRoundStyleE2ESJ_EENS1_15EpilogueDefaultEEEEEvvEEEEvNT_6ParamsE,"aw",@nobits
	.sectionflags	@""
	.align	16
	.zero		1024


//--------------------- .nv.shared.reserved.0     --------------------------
	.section	.nv.shared.reserved.0,"aw",@nobits
	.weak		__nv_reservedSMEM_offset_0_alias
	.size		__nv_reservedSMEM_offset_0_alias, 0, 0
	.other		__nv_reservedSMEM_offset_0_alias,@"STO_CUDA_RESERVED_SHARED STV_DEFAULT"
__nv_reservedSMEM_offset_0_alias:
	.zero		0


//--------------------- .nv.global                --------------------------
	.section	.nv.global,"aw",@nobits
.nv.global:
	.type		_ZN39_INTERNAL_dbcc3d7c_4_k_cu_5b758094_38134cute1_E,@object
	.size		_ZN39_INTERNAL_dbcc3d7c_4_k_cu_5b758094_38134cute1_E,(_ZN39_INTERNAL_dbcc3d7c_4_k_cu_5b758094_38134cuda3std3__45__cpo6cbeginE - _ZN39_INTERNAL_dbcc3d7c_4_k_cu_5b758094_38134cute1_E)
_ZN39_INTERNAL_dbcc3d7c_4_k_cu_5b758094_38134cute1_E:
	.zero		1
	.type		_ZN39_INTERNAL_dbcc3d7c_4_k_cu_5b758094_38134cuda3std3__45__cpo6cbeginE,@object
	.size		_ZN39_INTERNAL_dbcc3d7c_4_k_cu_5b758094_38134cuda3std3__45__cpo6cbeginE,(_ZN39_INTERNAL_dbcc3d7c_4_k_cu_5b758094_38134cuda3std3__48in_placeE - _ZN39_INTERNAL_dbcc3d7c_4_k_cu_5b758094_38134cuda3std3__45__cpo6cbeginE)
_ZN39_INTERNAL_dbcc3d7c_4_k_cu_5b758094_38134cuda3std3__45__cpo6cbeginE:
	.zero		1
	.type		_ZN39_INTERNAL_dbcc3d7c_4_k_cu_5b758094_38134cuda3std3__48in_placeE,@object
	.size		_ZN39_INTERNAL_dbcc3d7c_4_k_cu_5b758094_38134cuda3std3__48in_placeE,(_ZN39_INTERNAL_dbcc3d7c_4_k_cu_5b758094_38134cuda3std6ranges3__45__cpo9iter_moveE - _ZN39_INTERNAL_dbcc3d7c_4_k_cu_5b758094_38134cuda3std3__48in_placeE)
_ZN39_INTERNAL_dbcc3d7c_4_k_cu_5b758094_38134cuda3std3__48in_placeE:
	.zero		1
	.type		_ZN39_INTERNAL_dbcc3d7c_4_k_cu_5b758094_38134cuda3std6ranges3__45__cpo9iter_moveE,@object
	.size		_ZN39_INTERNAL_dbcc3d7c_4_k_cu_5b758094_38134cuda3std6ranges3__45__cpo9iter_moveE,(_ZN39_INTERNAL_dbcc3d7c_4_k_cu_5b758094_38134cuda3std3__45__cpo5beginE - _ZN39_INTERNAL_dbcc3d7c_4_k_cu_5b758094_38134cuda3std6ranges3__45__cpo9iter_moveE)
_ZN39_INTERNAL_dbcc3d7c_4_k_cu_5b758094_38134cuda3std6ranges3__45__cpo9iter_moveE:
	.zero		1
	.type		_ZN39_INTERNAL_dbcc3d7c_4_k_cu_5b758094_38134cuda3std3__45__cpo5beginE,@object
	.size		_ZN39_INTERNAL_dbcc3d7c_4_k_cu_5b758094_38134cuda3std3__45__cpo5beginE,(_ZN39_INTERNAL_dbcc3d7c_4_k_cu_5b758094_38134cuda3std3__441_GLOBAL__N__dbcc3d7c_4_k_cu_5b758094_38136ignoreE - _ZN39_INTERNAL_dbcc3d7c_4_k_cu_5b758094_38134cuda3std3__45__cpo5beginE)
_ZN39_INTERNAL_dbcc3d7c_4_k_cu_5b758094_38134cuda3std3__45__cpo5beginE:
	.zero		1
	.type		_ZN39_INTERNAL_dbcc3d7c_4_k_cu_5b758094_38134cuda3std3__441_GLOBAL__N__dbcc3d7c_4_k_cu_5b758094_38136ignoreE,@object
	.size		_ZN39_INTERNAL_dbcc3d7c_4_k_cu_5b758094_38134cuda3std3__441_GLOBAL__N__dbcc3d7c_4_k_cu_5b758094_38136ignoreE,(_ZN39_INTERNAL_dbcc3d7c_4_k_cu_5b758094_38134cute7productE - _ZN39_INTERNAL_dbcc3d7c_4_k_cu_5b758094_38134cuda3std3__441_GLOBAL__N__dbcc3d7c_4_k_cu_5b758094_38136ignoreE)
_ZN39_INTERNAL_dbcc3d7c_4_k_cu_5b758094_38134cuda3std3__441_GLOBAL__N__dbcc3d7c_4_k_cu_5b758094_38136ignoreE:
	.zero		1
	.type		_ZN39_INTERNAL_dbcc3d7c_4_k_cu_5b758094_38134cute7productE,@object
	.size		_ZN39_INTERNAL_dbcc3d7c_4_k_cu_5b758094_38134cute7productE,(_ZN39_INTERNAL_dbcc3d7c_4_k_cu_5b758094_38134cuda3std3__45__cpo3endE - _ZN39_INTERNAL_dbcc3d7c_4_k_cu_5b758094_38134cute7productE)
_ZN39_INTERNAL_dbcc3d7c_4_k_cu_5b758094_38134cute7productE:
	.zero		1
	.type		_ZN39_INTERNAL_dbcc3d7c_4_k_cu_5b758094_38134cuda3std3__45__cpo3endE,@object
	.size		_ZN39_INTERNAL_dbcc3d7c_4_k_cu_5b758094_38134cuda3std3__45__cpo3endE,(_ZN39_INTERNAL_dbcc3d7c_4_k_cu_5b758094_38134cuda3std3__419piecewise_constructE - _ZN39_INTERNAL_dbcc3d7c_4_k_cu_5b758094_38134cuda3std3__45__cpo3endE)
_ZN39_INTERNAL_dbcc3d7c_4_k_cu_5b758094_38134cuda3std3__45__cpo3endE:
	.zero		1
	.type		_ZN39_INTERNAL_dbcc3d7c_4_k_cu_5b758094_38134cuda3std3__419piecewise_constructE,@object
	.size		_ZN39_INTERNAL_dbcc3d7c_4_k_cu_5b758094_38134cuda3std3__419piecewise_constructE,(_ZN39_INTERNAL_dbcc3d7c_4_k_cu_5b758094_38134cuda3std3__45__cpo4cendE - _ZN39_INTERNAL_dbcc3d7c_4_k_cu_5b758094_38134cuda3std3__419piecewise_constructE)
_ZN39_INTERNAL_dbcc3d7c_4_k_cu_5b758094_38134cuda3std3__419piecewise_constructE:
	.zero		1
	.type		_ZN39_INTERNAL_dbcc3d7c_4_k_cu_5b758094_38134cuda3std3__45__cpo4cendE,@object
	.size		_ZN39_INTERNAL_dbcc3d7c_4_k_cu_5b758094_38134cuda3std3__45__cpo4cendE,(_ZN39_INTERNAL_dbcc3d7c_4_k_cu_5b758094_38134cuda3std6ranges3__45__cpo4swapE - _ZN39_INTERNAL_dbcc3d7c_4_k_cu_5b758094_38134cuda3std3__45__cpo4cendE)
_ZN39_INTERNAL_dbcc3d7c_4_k_cu_5b758094_38134cuda3std3__45__cpo4cendE:
	.zero		1
	.type		_ZN39_INTERNAL_dbcc3d7c_4_k_cu_5b758094_38134cuda3std6ranges3__45__cpo4swapE,@object
	.size		_ZN39_INTERNAL_dbcc3d7c_4_k_cu_5b758094_38134cuda3std6ranges3__45__cpo4swapE,(.L_8 - _ZN39_INTERNAL_dbcc3d7c_4_k_cu_5b758094_38134cuda3std6ranges3__45__cpo4swapE)
_ZN39_INTERNAL_dbcc3d7c_4_k_cu_5b758094_38134cuda3std6ranges3__45__cpo4swapE:
	.zero		1
.L_8:


//--------------------- .nv.constant0._ZN7cutlass13device_kernelINS_4gemm6kernel13GemmUniversalIN4cute5tupleIJiiiiEEENS1_10collective13CollectiveMmaINS1_34MainloopSm90TmaGmmaWarpSpecializedILi4ENS5_IJNS4_1CILi2EEENSA_ILi1EEESC_EEENS1_35KernelTmaWarpSpecializedCooperativeEEENS5_IJNSA_ILi128EEENSA_ILi64EEESG_EEENS_6half_tENS5_IJlSC_lEEESJ_SK_NS4_8TiledMMAINS4_8MMA_AtomIJNS4_4SM904GMMA25MMA_64x64x16_F32F16F16_SSILNSO_5MajorE0ELSQ_0ELNSO_7ScaleInE1ELSR_1EEEEEENS4_6LayoutISD_NS5_IJSC_NSA_ILi0EEESV_EEEEENS5_IJNS4_10UnderscoreESY_SY_EEEEENS4_13SM90_TMA_LOADENS4_14ComposedLayoutINS4_7SwizzleILi3ELi4ELi3EEENS4_18smem_ptr_flag_bitsILi16EEENSU_INS5_IJNSA_ILi8EEESH_EEENS5_IJSH_SC_EEEEEEEvNS4_8identityENS4_23SM90_TMA_LOAD_MULTICASTES1B_vS1C_EENS_8epilogue10collective6detail29Sm90TmaWarpSpecializedAdapterINS1G_15DefaultEpilogueISJ_SK_SK_NS1F_6thread17LinearCombinationISJ_Li1EffLNS1K_9ScaleType4KindE0ELNS_15FloatRoundStyleE2ESJ_EENS1_15EpilogueDefaultEEEEEvvEEEEvNT_6ParamsE --------------------------
	.section	.nv.constant0._ZN7cutlass13device_kernelINS_4gemm6kernel13GemmUniversalIN4cute5tupleIJiiiiEEENS1_10collective13CollectiveMmaINS1_34MainloopSm90TmaGmmaWarpSpecializedILi4ENS5_IJNS4_1CILi2EEENSA_ILi1EEESC_EEENS1_35KernelTmaWarpSpecializedCooperativeEEENS5_IJNSA_ILi128EEENSA_ILi64EEESG_EEENS_6half_tENS5_IJlSC_lEEESJ_SK_NS4_8TiledMMAINS4_8MMA_AtomIJNS4_4SM904GMMA25MMA_64x64x16_F32F16F16_SSILNSO_5MajorE0ELSQ_0ELNSO_7ScaleInE1ELSR_1EEEEEENS4_6LayoutISD_NS5_IJSC_NSA_ILi0EEESV_EEEEENS5_IJNS4_10UnderscoreESY_SY_EEEEENS4_13SM90_TMA_LOADENS4_14ComposedLayoutINS4_7SwizzleILi3ELi4ELi3EEENS4_18smem_ptr_flag_bitsILi16EEENSU_INS5_IJNSA_ILi8EEESH_EEENS5_IJSH_SC_EEEEEEEvNS4_8identityENS4_23SM90_TMA_LOAD_MULTICASTES1B_vS1C_EENS_8epilogue10collective6detail29Sm90TmaWarpSpecializedAdapterINS1G_15DefaultEpilogueISJ_SK_SK_NS1F_6thread17LinearCombinationISJ_Li1EffLNS1K_9ScaleType4KindE0ELNS_15FloatRoundStyleE2ESJ_EENS1_15EpilogueDefaultEEEEEvvEEEEvNT_6ParamsE,"a",@progbits
	.sectionflags	@""
	.align	4
.nv.constant0._ZN7cutlass13device_kernelINS_4gemm6kernel13GemmUniversalIN4cute5tupleIJiiiiEEENS1_10collective13CollectiveMmaINS1_34MainloopSm90TmaGmmaWarpSpecializedILi4ENS5_IJNS4_1CILi2EEENSA_ILi1EEESC_EEENS1_35KernelTmaWarpSpecializedCooperativeEEENS5_IJNSA_ILi128EEENSA_ILi64EEESG_EEENS_6half_tENS5_IJlSC_lEEESJ_SK_NS4_8TiledMMAINS4_8MMA_AtomIJNS4_4SM904GMMA25MMA_64x64x16_F32F16F16_SSILNSO_5MajorE0ELSQ_0ELNSO_7ScaleInE1ELSR_1EEEEEENS4_6LayoutISD_NS5_IJSC_NSA_ILi0EEESV_EEEEENS5_IJNS4_10UnderscoreESY_SY_EEEEENS4_13SM90_TMA_LOADENS4_14ComposedLayoutINS4_7SwizzleILi3ELi4ELi3EEENS4_18smem_ptr_flag_bitsILi16EEENSU_INS5_IJNSA_ILi8EEESH_EEENS5_IJSH_SC_EEEEEEEvNS4_8identityENS4_23SM90_TMA_LOAD_MULTICASTES1B_vS1C_EENS_8epilogue10collective6detail29Sm90TmaWarpSpecializedAdapterINS1G_15DefaultEpilogueISJ_SK_SK_NS1F_6thread17LinearCombinationISJ_Li1EffLNS1K_9ScaleType4KindE0ELNS_15FloatRoundStyleE2ESJ_EENS1_15EpilogueDefaultEEEEEvvEEEEvNT_6ParamsE:
	.zero		1664


//--------------------- SYMBOLS --------------------------

	.type		.nv.reservedSmem.offset0,@object
	.size		.nv.reservedSmem.offset0,0x4
	.type		__assertfail,@function
